//
// Generated by NVIDIA NVVM Compiler
//
// Compiler Build ID: CL-36424714
// Cuda compilation tools, release 13.0, V13.0.88
// Based on NVVM 20.0.0
//

.version 9.0
.target sm_100
.address_size 64

	// .globl	_Z26sgemm_autotuning_warptilesiiifPfS_fS_
// _ZZ26sgemm_autotuning_warptilesiiifPfS_fS_E24shared_a_tile_transposed has been demoted
// _ZZ26sgemm_autotuning_warptilesiiifPfS_fS_E13shared_b_tile has been demoted

.visible .entry _Z26sgemm_autotuning_warptilesiiifPfS_fS_(
	.param .u32 _Z26sgemm_autotuning_warptilesiiifPfS_fS__param_0,
	.param .u32 _Z26sgemm_autotuning_warptilesiiifPfS_fS__param_1,
	.param .u32 _Z26sgemm_autotuning_warptilesiiifPfS_fS__param_2,
	.param .f32 _Z26sgemm_autotuning_warptilesiiifPfS_fS__param_3,
	.param .u64 .ptr .align 1 _Z26sgemm_autotuning_warptilesiiifPfS_fS__param_4,
	.param .u64 .ptr .align 1 _Z26sgemm_autotuning_warptilesiiifPfS_fS__param_5,
	.param .f32 _Z26sgemm_autotuning_warptilesiiifPfS_fS__param_6,
	.param .u64 .ptr .align 1 _Z26sgemm_autotuning_warptilesiiifPfS_fS__param_7
)
.maxntid 256
{
	.reg .pred 	%p<5>;
	.reg .b32 	%r<94>;
	.reg .b32 	%f<1331>;
	.reg .b64 	%rd<67>;
	// demoted variable
	.shared .align 4 .b8 _ZZ26sgemm_autotuning_warptilesiiifPfS_fS_E24shared_a_tile_transposed[8192];
	// demoted variable
	.shared .align 4 .b8 _ZZ26sgemm_autotuning_warptilesiiifPfS_fS_E13shared_b_tile[4096];
	ld.param.u32 	%r11, [_Z26sgemm_autotuning_warptilesiiifPfS_fS__param_2];
	ld.param.u64 	%rd8, [_Z26sgemm_autotuning_warptilesiiifPfS_fS__param_4];
	ld.param.u64 	%rd9, [_Z26sgemm_autotuning_warptilesiiifPfS_fS__param_5];
	cvta.to.global.u64 	%rd10, %rd8;
	cvta.to.global.u64 	%rd11, %rd9;
	mov.u32 	%r12, %ctaid.y;
	mov.u32 	%r13, %ctaid.x;
	mul.lo.s32 	%r14, %r12, %r11;
	shl.b32 	%r15, %r14, 8;
	mul.wide.s32 	%rd12, %r15, 4;
	add.s64 	%rd65, %rd10, %rd12;
	shl.b32 	%r16, %r13, 7;
	mul.wide.u32 	%rd13, %r16, 4;
	add.s64 	%rd66, %rd11, %rd13;
	setp.lt.s32 	%p1, %r11, 1;
	mov.f32 	%f947, 0f00000000;
	mov.f32 	%f948, %f947;
	mov.f32 	%f949, %f947;
	mov.f32 	%f950, %f947;
	mov.f32 	%f951, %f947;
	mov.f32 	%f952, %f947;
	mov.f32 	%f953, %f947;
	mov.f32 	%f954, %f947;
	mov.f32 	%f955, %f947;
	mov.f32 	%f956, %f947;
	mov.f32 	%f957, %f947;
	mov.f32 	%f958, %f947;
	mov.f32 	%f959, %f947;
	mov.f32 	%f960, %f947;
	mov.f32 	%f961, %f947;
	mov.f32 	%f962, %f947;
	mov.f32 	%f963, %f947;
	mov.f32 	%f964, %f947;
	mov.f32 	%f965, %f947;
	mov.f32 	%f966, %f947;
	mov.f32 	%f967, %f947;
	mov.f32 	%f968, %f947;
	mov.f32 	%f969, %f947;
	mov.f32 	%f970, %f947;
	mov.f32 	%f971, %f947;
	mov.f32 	%f972, %f947;
	mov.f32 	%f973, %f947;
	mov.f32 	%f974, %f947;
	mov.f32 	%f975, %f947;
	mov.f32 	%f976, %f947;
	mov.f32 	%f977, %f947;
	mov.f32 	%f978, %f947;
	mov.f32 	%f979, %f947;
	mov.f32 	%f980, %f947;
	mov.f32 	%f981, %f947;
	mov.f32 	%f982, %f947;
	mov.f32 	%f983, %f947;
	mov.f32 	%f984, %f947;
	mov.f32 	%f985, %f947;
	mov.f32 	%f986, %f947;
	mov.f32 	%f987, %f947;
	mov.f32 	%f988, %f947;
	mov.f32 	%f989, %f947;
	mov.f32 	%f990, %f947;
	mov.f32 	%f991, %f947;
	mov.f32 	%f992, %f947;
	mov.f32 	%f993, %f947;
	mov.f32 	%f994, %f947;
	mov.f32 	%f995, %f947;
	mov.f32 	%f996, %f947;
	mov.f32 	%f997, %f947;
	mov.f32 	%f998, %f947;
	mov.f32 	%f999, %f947;
	mov.f32 	%f1000, %f947;
	mov.f32 	%f1001, %f947;
	mov.f32 	%f1002, %f947;
	mov.f32 	%f1003, %f947;
	mov.f32 	%f1004, %f947;
	mov.f32 	%f1005, %f947;
	mov.f32 	%f1006, %f947;
	mov.f32 	%f1007, %f947;
	mov.f32 	%f1008, %f947;
	mov.f32 	%f1009, %f947;
	mov.f32 	%f1010, %f947;
	mov.f32 	%f1203, %f947;
	mov.f32 	%f1204, %f947;
	mov.f32 	%f1205, %f947;
	mov.f32 	%f1206, %f947;
	mov.f32 	%f1207, %f947;
	mov.f32 	%f1208, %f947;
	mov.f32 	%f1209, %f947;
	mov.f32 	%f1210, %f947;
	mov.f32 	%f1211, %f947;
	mov.f32 	%f1212, %f947;
	mov.f32 	%f1213, %f947;
	mov.f32 	%f1214, %f947;
	mov.f32 	%f1215, %f947;
	mov.f32 	%f1216, %f947;
	mov.f32 	%f1217, %f947;
	mov.f32 	%f1218, %f947;
	mov.f32 	%f1219, %f947;
	mov.f32 	%f1220, %f947;
	mov.f32 	%f1221, %f947;
	mov.f32 	%f1222, %f947;
	mov.f32 	%f1223, %f947;
	mov.f32 	%f1224, %f947;
	mov.f32 	%f1225, %f947;
	mov.f32 	%f1226, %f947;
	mov.f32 	%f1227, %f947;
	mov.f32 	%f1228, %f947;
	mov.f32 	%f1229, %f947;
	mov.f32 	%f1230, %f947;
	mov.f32 	%f1231, %f947;
	mov.f32 	%f1232, %f947;
	mov.f32 	%f1233, %f947;
	mov.f32 	%f1234, %f947;
	mov.f32 	%f1235, %f947;
	mov.f32 	%f1236, %f947;
	mov.f32 	%f1237, %f947;
	mov.f32 	%f1238, %f947;
	mov.f32 	%f1239, %f947;
	mov.f32 	%f1240, %f947;
	mov.f32 	%f1241, %f947;
	mov.f32 	%f1242, %f947;
	mov.f32 	%f1243, %f947;
	mov.f32 	%f1244, %f947;
	mov.f32 	%f1245, %f947;
	mov.f32 	%f1246, %f947;
	mov.f32 	%f1247, %f947;
	mov.f32 	%f1248, %f947;
	mov.f32 	%f1249, %f947;
	mov.f32 	%f1250, %f947;
	mov.f32 	%f1251, %f947;
	mov.f32 	%f1252, %f947;
	mov.f32 	%f1253, %f947;
	mov.f32 	%f1254, %f947;
	mov.f32 	%f1255, %f947;
	mov.f32 	%f1256, %f947;
	mov.f32 	%f1257, %f947;
	mov.f32 	%f1258, %f947;
	mov.f32 	%f1259, %f947;
	mov.f32 	%f1260, %f947;
	mov.f32 	%f1261, %f947;
	mov.f32 	%f1262, %f947;
	mov.f32 	%f1263, %f947;
	mov.f32 	%f1264, %f947;
	mov.f32 	%f1265, %f947;
	mov.f32 	%f1266, %f947;
	@%p1 bra 	$L__BB0_7;
	mov.b32 	%r90, 0;
	mov.f32 	%f947, 0f00000000;
	mov.u32 	%r19, %tid.x;
	shl.b32 	%r20, %r19, 1;
	and.b32  	%r21, %r20, 480;
	mov.u32 	%r22, _ZZ26sgemm_autotuning_warptilesiiifPfS_fS_E24shared_a_tile_transposed;
	add.s32 	%r23, %r21, %r22;
	add.s32 	%r2, %r23, 16;
	shr.u32 	%r25, %r19, 1;
$L__BB0_2:
	ld.param.u32 	%r88, [_Z26sgemm_autotuning_warptilesiiifPfS_fS__param_2];
	ld.param.u32 	%r85, [_Z26sgemm_autotuning_warptilesiiifPfS_fS__param_1];
	shl.b32 	%r24, %r88, 7;
	shl.b32 	%r26, %r19, 2;
	and.b32  	%r27, %r26, 4;
	mad.lo.s32 	%r28, %r25, %r88, %r27;
	add.s32 	%r29, %r28, %r24;
	shr.u32 	%r30, %r19, 5;
	and.b32  	%r31, %r26, 124;
	mad.lo.s32 	%r32, %r85, %r30, %r31;
	mul.wide.u32 	%rd14, %r28, 4;
	add.s64 	%rd15, %rd65, %rd14;
	ld.global.v4.f32 	{%f517, %f518, %f519, %f520}, [%rd15];
	shl.b32 	%r33, %r25, 2;
	shl.b32 	%r34, %r19, 12;
	and.b32  	%r35, %r34, 4096;
	or.b32  	%r36, %r35, %r33;
	add.s32 	%r37, %r22, %r36;
	st.shared.f32 	[%r37], %f517;
	st.shared.f32 	[%r37+1024], %f518;
	st.shared.f32 	[%r37+2048], %f519;
	st.shared.f32 	[%r37+3072], %f520;
	mul.wide.u32 	%rd16, %r29, 4;
	add.s64 	%rd17, %rd65, %rd16;
	ld.global.v4.f32 	{%f521, %f522, %f523, %f524}, [%rd17];
	st.shared.f32 	[%r37+512], %f521;
	st.shared.f32 	[%r37+1536], %f522;
	st.shared.f32 	[%r37+2560], %f523;
	st.shared.f32 	[%r37+3584], %f524;
	mul.wide.s32 	%rd18, %r32, 4;
	add.s64 	%rd19, %rd66, %rd18;
	ld.global.v4.f32 	{%f525, %f526, %f527, %f528}, [%rd19];
	shl.b32 	%r38, %r19, 4;
	and.b32  	%r39, %r38, 496;
	shl.b32 	%r40, %r30, 9;
	or.b32  	%r41, %r40, %r39;
	mov.u32 	%r42, _ZZ26sgemm_autotuning_warptilesiiifPfS_fS_E13shared_b_tile;
	add.s32 	%r43, %r42, %r41;
	st.shared.v4.f32 	[%r43], {%f525, %f526, %f527, %f528};
	bar.sync 	0;
	mov.b32 	%r92, 16;
	mov.u32 	%r91, %r2;
$L__BB0_3:
	ld.shared.f32 	%f529, [%r91+-16];
	ld.shared.f32 	%f530, [%r91+-12];
	ld.shared.f32 	%f531, [%r91+-8];
	ld.shared.f32 	%f532, [%r91+-4];
	ld.shared.f32 	%f533, [%r91];
	ld.shared.f32 	%f534, [%r91+4];
	ld.shared.f32 	%f535, [%r91+8];
	ld.shared.f32 	%f536, [%r91+12];
	mov.u32 	%r44, %tid.x;
	shl.b32 	%r45, %r44, 5;
	and.b32  	%r46, %r45, 480;
	mov.u32 	%r47, _ZZ26sgemm_autotuning_warptilesiiifPfS_fS_E13shared_b_tile;
	add.s32 	%r48, %r47, %r46;
	add.s32 	%r49, %r48, %r92;
	ld.shared.f32 	%f537, [%r49+-16];
	ld.shared.f32 	%f538, [%r49+-12];
	ld.shared.f32 	%f539, [%r49+-8];
	ld.shared.f32 	%f540, [%r49+-4];
	ld.shared.f32 	%f541, [%r49];
	ld.shared.f32 	%f542, [%r49+4];
	ld.shared.f32 	%f543, [%r49+8];
	ld.shared.f32 	%f544, [%r49+12];
	fma.rn.f32 	%f1266, %f529, %f537, %f1266;
	fma.rn.f32 	%f1265, %f529, %f538, %f1265;
	fma.rn.f32 	%f1264, %f529, %f539, %f1264;
	fma.rn.f32 	%f1263, %f529, %f540, %f1263;
	fma.rn.f32 	%f1262, %f529, %f541, %f1262;
	fma.rn.f32 	%f1261, %f529, %f542, %f1261;
	fma.rn.f32 	%f1260, %f529, %f543, %f1260;
	fma.rn.f32 	%f1259, %f529, %f544, %f1259;
	fma.rn.f32 	%f1258, %f530, %f537, %f1258;
	fma.rn.f32 	%f1257, %f530, %f538, %f1257;
	fma.rn.f32 	%f1256, %f530, %f539, %f1256;
	fma.rn.f32 	%f1255, %f530, %f540, %f1255;
	fma.rn.f32 	%f1254, %f530, %f541, %f1254;
	fma.rn.f32 	%f1253, %f530, %f542, %f1253;
	fma.rn.f32 	%f1252, %f530, %f543, %f1252;
	fma.rn.f32 	%f1251, %f530, %f544, %f1251;
	fma.rn.f32 	%f1250, %f531, %f537, %f1250;
	fma.rn.f32 	%f1249, %f531, %f538, %f1249;
	fma.rn.f32 	%f1248, %f531, %f539, %f1248;
	fma.rn.f32 	%f1247, %f531, %f540, %f1247;
	fma.rn.f32 	%f1246, %f531, %f541, %f1246;
	fma.rn.f32 	%f1245, %f531, %f542, %f1245;
	fma.rn.f32 	%f1244, %f531, %f543, %f1244;
	fma.rn.f32 	%f1243, %f531, %f544, %f1243;
	fma.rn.f32 	%f1242, %f532, %f537, %f1242;
	fma.rn.f32 	%f1241, %f532, %f538, %f1241;
	fma.rn.f32 	%f1240, %f532, %f539, %f1240;
	fma.rn.f32 	%f1239, %f532, %f540, %f1239;
	fma.rn.f32 	%f1238, %f532, %f541, %f1238;
	fma.rn.f32 	%f1237, %f532, %f542, %f1237;
	fma.rn.f32 	%f1236, %f532, %f543, %f1236;
	fma.rn.f32 	%f1235, %f532, %f544, %f1235;
	fma.rn.f32 	%f1234, %f533, %f537, %f1234;
	fma.rn.f32 	%f1233, %f533, %f538, %f1233;
	fma.rn.f32 	%f1232, %f533, %f539, %f1232;
	fma.rn.f32 	%f1231, %f533, %f540, %f1231;
	fma.rn.f32 	%f1230, %f533, %f541, %f1230;
	fma.rn.f32 	%f1229, %f533, %f542, %f1229;
	fma.rn.f32 	%f1228, %f533, %f543, %f1228;
	fma.rn.f32 	%f1227, %f533, %f544, %f1227;
	fma.rn.f32 	%f1226, %f534, %f537, %f1226;
	fma.rn.f32 	%f1225, %f534, %f538, %f1225;
	fma.rn.f32 	%f1224, %f534, %f539, %f1224;
	fma.rn.f32 	%f1223, %f534, %f540, %f1223;
	fma.rn.f32 	%f1222, %f534, %f541, %f1222;
	fma.rn.f32 	%f1221, %f534, %f542, %f1221;
	fma.rn.f32 	%f1220, %f534, %f543, %f1220;
	fma.rn.f32 	%f1219, %f534, %f544, %f1219;
	fma.rn.f32 	%f1218, %f535, %f537, %f1218;
	fma.rn.f32 	%f1217, %f535, %f538, %f1217;
	fma.rn.f32 	%f1216, %f535, %f539, %f1216;
	fma.rn.f32 	%f1215, %f535, %f540, %f1215;
	fma.rn.f32 	%f1214, %f535, %f541, %f1214;
	fma.rn.f32 	%f1213, %f535, %f542, %f1213;
	fma.rn.f32 	%f1212, %f535, %f543, %f1212;
	fma.rn.f32 	%f1211, %f535, %f544, %f1211;
	fma.rn.f32 	%f1210, %f536, %f537, %f1210;
	fma.rn.f32 	%f1209, %f536, %f538, %f1209;
	fma.rn.f32 	%f1208, %f536, %f539, %f1208;
	fma.rn.f32 	%f1207, %f536, %f540, %f1207;
	fma.rn.f32 	%f1206, %f536, %f541, %f1206;
	fma.rn.f32 	%f1205, %f536, %f542, %f1205;
	fma.rn.f32 	%f1204, %f536, %f543, %f1204;
	fma.rn.f32 	%f1203, %f536, %f544, %f1203;
	add.s32 	%r92, %r92, 512;
	add.s32 	%r91, %r91, 1024;
	setp.ne.s32 	%p2, %r92, 4112;
	@%p2 bra 	$L__BB0_3;
	mov.b32 	%r93, 0;
$L__BB0_5:
	mov.u32 	%r51, %tid.x;
	shl.b32 	%r52, %r93, 10;
	shl.b32 	%r53, %r51, 1;
	and.b32  	%r54, %r53, 480;
	or.b32  	%r55, %r54, %r52;
	mov.u32 	%r56, _ZZ26sgemm_autotuning_warptilesiiifPfS_fS_E24shared_a_tile_transposed;
	add.s32 	%r57, %r56, %r55;
	ld.shared.f32 	%f545, [%r57+512];
	ld.shared.f32 	%f546, [%r57+516];
	ld.shared.f32 	%f547, [%r57+520];
	ld.shared.f32 	%f548, [%r57+524];
	ld.shared.f32 	%f549, [%r57+528];
	ld.shared.f32 	%f550, [%r57+532];
	ld.shared.f32 	%f551, [%r57+536];
	ld.shared.f32 	%f552, [%r57+540];
	shl.b32 	%r58, %r93, 9;
	shl.b32 	%r59, %r51, 5;
	and.b32  	%r60, %r59, 480;
	or.b32  	%r61, %r58, %r60;
	mov.u32 	%r62, _ZZ26sgemm_autotuning_warptilesiiifPfS_fS_E13shared_b_tile;
	add.s32 	%r63, %r62, %r61;
	ld.shared.f32 	%f553, [%r63];
	ld.shared.f32 	%f554, [%r63+4];
	ld.shared.f32 	%f555, [%r63+8];
	ld.shared.f32 	%f556, [%r63+12];
	ld.shared.f32 	%f557, [%r63+16];
	ld.shared.f32 	%f558, [%r63+20];
	ld.shared.f32 	%f559, [%r63+24];
	ld.shared.f32 	%f560, [%r63+28];
	fma.rn.f32 	%f1010, %f545, %f553, %f1010;
	fma.rn.f32 	%f1009, %f545, %f554, %f1009;
	fma.rn.f32 	%f1008, %f545, %f555, %f1008;
	fma.rn.f32 	%f1007, %f545, %f556, %f1007;
	fma.rn.f32 	%f1006, %f545, %f557, %f1006;
	fma.rn.f32 	%f1005, %f545, %f558, %f1005;
	fma.rn.f32 	%f1004, %f545, %f559, %f1004;
	fma.rn.f32 	%f1003, %f545, %f560, %f1003;
	fma.rn.f32 	%f1002, %f546, %f553, %f1002;
	fma.rn.f32 	%f1001, %f546, %f554, %f1001;
	fma.rn.f32 	%f1000, %f546, %f555, %f1000;
	fma.rn.f32 	%f999, %f546, %f556, %f999;
	fma.rn.f32 	%f998, %f546, %f557, %f998;
	fma.rn.f32 	%f997, %f546, %f558, %f997;
	fma.rn.f32 	%f996, %f546, %f559, %f996;
	fma.rn.f32 	%f995, %f546, %f560, %f995;
	fma.rn.f32 	%f994, %f547, %f553, %f994;
	fma.rn.f32 	%f993, %f547, %f554, %f993;
	fma.rn.f32 	%f992, %f547, %f555, %f992;
	fma.rn.f32 	%f991, %f547, %f556, %f991;
	fma.rn.f32 	%f990, %f547, %f557, %f990;
	fma.rn.f32 	%f989, %f547, %f558, %f989;
	fma.rn.f32 	%f988, %f547, %f559, %f988;
	fma.rn.f32 	%f987, %f547, %f560, %f987;
	fma.rn.f32 	%f986, %f548, %f553, %f986;
	fma.rn.f32 	%f985, %f548, %f554, %f985;
	fma.rn.f32 	%f984, %f548, %f555, %f984;
	fma.rn.f32 	%f983, %f548, %f556, %f983;
	fma.rn.f32 	%f982, %f548, %f557, %f982;
	fma.rn.f32 	%f981, %f548, %f558, %f981;
	fma.rn.f32 	%f980, %f548, %f559, %f980;
	fma.rn.f32 	%f979, %f548, %f560, %f979;
	fma.rn.f32 	%f978, %f549, %f553, %f978;
	fma.rn.f32 	%f977, %f549, %f554, %f977;
	fma.rn.f32 	%f976, %f549, %f555, %f976;
	fma.rn.f32 	%f975, %f549, %f556, %f975;
	fma.rn.f32 	%f974, %f549, %f557, %f974;
	fma.rn.f32 	%f973, %f549, %f558, %f973;
	fma.rn.f32 	%f972, %f549, %f559, %f972;
	fma.rn.f32 	%f971, %f549, %f560, %f971;
	fma.rn.f32 	%f970, %f550, %f553, %f970;
	fma.rn.f32 	%f969, %f550, %f554, %f969;
	fma.rn.f32 	%f968, %f550, %f555, %f968;
	fma.rn.f32 	%f967, %f550, %f556, %f967;
	fma.rn.f32 	%f966, %f550, %f557, %f966;
	fma.rn.f32 	%f965, %f550, %f558, %f965;
	fma.rn.f32 	%f964, %f550, %f559, %f964;
	fma.rn.f32 	%f963, %f550, %f560, %f963;
	fma.rn.f32 	%f962, %f551, %f553, %f962;
	fma.rn.f32 	%f961, %f551, %f554, %f961;
	fma.rn.f32 	%f960, %f551, %f555, %f960;
	fma.rn.f32 	%f959, %f551, %f556, %f959;
	fma.rn.f32 	%f958, %f551, %f557, %f958;
	fma.rn.f32 	%f957, %f551, %f558, %f957;
	fma.rn.f32 	%f956, %f551, %f559, %f956;
	fma.rn.f32 	%f955, %f551, %f560, %f955;
	fma.rn.f32 	%f954, %f552, %f553, %f954;
	fma.rn.f32 	%f953, %f552, %f554, %f953;
	fma.rn.f32 	%f952, %f552, %f555, %f952;
	fma.rn.f32 	%f951, %f552, %f556, %f951;
	fma.rn.f32 	%f950, %f552, %f557, %f950;
	fma.rn.f32 	%f949, %f552, %f558, %f949;
	fma.rn.f32 	%f948, %f552, %f559, %f948;
	fma.rn.f32 	%f947, %f552, %f560, %f947;
	add.s32 	%r93, %r93, 1;
	setp.ne.s32 	%p3, %r93, 8;
	@%p3 bra 	$L__BB0_5;
	ld.param.u32 	%r89, [_Z26sgemm_autotuning_warptilesiiifPfS_fS__param_2];
	ld.param.u32 	%r86, [_Z26sgemm_autotuning_warptilesiiifPfS_fS__param_1];
	shl.b32 	%r64, %r86, 3;
	bar.sync 	0;
	add.s64 	%rd65, %rd65, 32;
	mul.wide.s32 	%rd20, %r64, 4;
	add.s64 	%rd66, %rd66, %rd20;
	add.s32 	%r90, %r90, 8;
	setp.lt.s32 	%p4, %r90, %r89;
	@%p4 bra 	$L__BB0_2;
$L__BB0_7:
	ld.param.u64 	%rd64, [_Z26sgemm_autotuning_warptilesiiifPfS_fS__param_7];
	ld.param.f32 	%f946, [_Z26sgemm_autotuning_warptilesiiifPfS_fS__param_6];
	ld.param.f32 	%f945, [_Z26sgemm_autotuning_warptilesiiifPfS_fS__param_3];
	ld.param.u32 	%r87, [_Z26sgemm_autotuning_warptilesiiifPfS_fS__param_1];
	mov.u32 	%r65, %ctaid.y;
	mul.lo.s32 	%r66, %r65, %r87;
	shl.b32 	%r67, %r66, 8;
	mov.u32 	%r68, %ctaid.x;
	shl.b32 	%r69, %r68, 7;
	add.s32 	%r70, %r67, %r69;
	cvt.s64.s32 	%rd21, %r70;
	cvta.to.global.u64 	%rd22, %rd64;
	shl.b32 	%r71, %r87, 7;
	mov.u32 	%r72, %tid.x;
	shr.u32 	%r73, %r72, 1;
	shl.b32 	%r74, %r72, 3;
	and.b32  	%r75, %r74, 120;
	or.b32  	%r76, %r73, 7;
	mad.lo.s32 	%r77, %r76, %r87, %r75;
	cvt.s64.s32 	%rd23, %r77;
	mad.lo.s32 	%r78, %r87, -7, %r77;
	cvt.s64.s32 	%rd24, %r78;
	add.s64 	%rd25, %rd21, %rd24;
	shl.b64 	%rd26, %rd25, 2;
	add.s64 	%rd27, %rd22, %rd26;
	ld.global.v4.f32 	{%f561, %f562, %f563, %f564}, [%rd27];
	mul.f32 	%f565, %f945, %f1266;
	fma.rn.f32 	%f566, %f946, %f561, %f565;
	mul.f32 	%f567, %f945, %f1265;
	fma.rn.f32 	%f568, %f946, %f562, %f567;
	mul.f32 	%f569, %f945, %f1264;
	fma.rn.f32 	%f570, %f946, %f563, %f569;
	mul.f32 	%f571, %f945, %f1263;
	fma.rn.f32 	%f572, %f946, %f564, %f571;
	st.global.v4.f32 	[%rd27], {%f566, %f568, %f570, %f572};
	ld.global.v4.f32 	{%f573, %f574, %f575, %f576}, [%rd27+16];
	mul.f32 	%f577, %f945, %f1262;
	fma.rn.f32 	%f578, %f946, %f573, %f577;
	mul.f32 	%f579, %f945, %f1261;
	fma.rn.f32 	%f580, %f946, %f574, %f579;
	mul.f32 	%f581, %f945, %f1260;
	fma.rn.f32 	%f582, %f946, %f575, %f581;
	mul.f32 	%f583, %f945, %f1259;
	fma.rn.f32 	%f584, %f946, %f576, %f583;
	st.global.v4.f32 	[%rd27+16], {%f578, %f580, %f582, %f584};
	add.s32 	%r79, %r78, %r87;
	cvt.s64.s32 	%rd28, %r79;
	add.s64 	%rd29, %rd21, %rd28;
	shl.b64 	%rd30, %rd29, 2;
	add.s64 	%rd31, %rd22, %rd30;
	ld.global.v4.f32 	{%f585, %f586, %f587, %f588}, [%rd31];
	mul.f32 	%f589, %f945, %f1258;
	fma.rn.f32 	%f590, %f946, %f585, %f589;
	mul.f32 	%f591, %f945, %f1257;
	fma.rn.f32 	%f592, %f946, %f586, %f591;
	mul.f32 	%f593, %f945, %f1256;
	fma.rn.f32 	%f594, %f946, %f587, %f593;
	mul.f32 	%f595, %f945, %f1255;
	fma.rn.f32 	%f596, %f946, %f588, %f595;
	st.global.v4.f32 	[%rd31], {%f590, %f592, %f594, %f596};
	ld.global.v4.f32 	{%f597, %f598, %f599, %f600}, [%rd31+16];
	mul.f32 	%f601, %f945, %f1254;
	fma.rn.f32 	%f602, %f946, %f597, %f601;
	mul.f32 	%f603, %f945, %f1253;
	fma.rn.f32 	%f604, %f946, %f598, %f603;
	mul.f32 	%f605, %f945, %f1252;
	fma.rn.f32 	%f606, %f946, %f599, %f605;
	mul.f32 	%f607, %f945, %f1251;
	fma.rn.f32 	%f608, %f946, %f600, %f607;
	st.global.v4.f32 	[%rd31+16], {%f602, %f604, %f606, %f608};
	add.s32 	%r80, %r79, %r87;
	cvt.s64.s32 	%rd32, %r80;
	add.s64 	%rd33, %rd21, %rd32;
	shl.b64 	%rd34, %rd33, 2;
	add.s64 	%rd35, %rd22, %rd34;
	ld.global.v4.f32 	{%f609, %f610, %f611, %f612}, [%rd35];
	mul.f32 	%f613, %f945, %f1250;
	fma.rn.f32 	%f614, %f946, %f609, %f613;
	mul.f32 	%f615, %f945, %f1249;
	fma.rn.f32 	%f616, %f946, %f610, %f615;
	mul.f32 	%f617, %f945, %f1248;
	fma.rn.f32 	%f618, %f946, %f611, %f617;
	mul.f32 	%f619, %f945, %f1247;
	fma.rn.f32 	%f620, %f946, %f612, %f619;
	st.global.v4.f32 	[%rd35], {%f614, %f616, %f618, %f620};
	ld.global.v4.f32 	{%f621, %f622, %f623, %f624}, [%rd35+16];
	mul.f32 	%f625, %f945, %f1246;
	fma.rn.f32 	%f626, %f946, %f621, %f625;
	mul.f32 	%f627, %f945, %f1245;
	fma.rn.f32 	%f628, %f946, %f622, %f627;
	mul.f32 	%f629, %f945, %f1244;
	fma.rn.f32 	%f630, %f946, %f623, %f629;
	mul.f32 	%f631, %f945, %f1243;
	fma.rn.f32 	%f632, %f946, %f624, %f631;
	st.global.v4.f32 	[%rd35+16], {%f626, %f628, %f630, %f632};
	add.s32 	%r81, %r80, %r87;
	cvt.s64.s32 	%rd36, %r81;
	add.s64 	%rd37, %rd21, %rd36;
	shl.b64 	%rd38, %rd37, 2;
	add.s64 	%rd39, %rd22, %rd38;
	ld.global.v4.f32 	{%f633, %f634, %f635, %f636}, [%rd39];
	mul.f32 	%f637, %f945, %f1242;
	fma.rn.f32 	%f638, %f946, %f633, %f637;
	mul.f32 	%f639, %f945, %f1241;
	fma.rn.f32 	%f640, %f946, %f634, %f639;
	mul.f32 	%f641, %f945, %f1240;
	fma.rn.f32 	%f642, %f946, %f635, %f641;
	mul.f32 	%f643, %f945, %f1239;
	fma.rn.f32 	%f644, %f946, %f636, %f643;
	st.global.v4.f32 	[%rd39], {%f638, %f640, %f642, %f644};
	ld.global.v4.f32 	{%f645, %f646, %f647, %f648}, [%rd39+16];
	mul.f32 	%f649, %f945, %f1238;
	fma.rn.f32 	%f650, %f946, %f645, %f649;
	mul.f32 	%f651, %f945, %f1237;
	fma.rn.f32 	%f652, %f946, %f646, %f651;
	mul.f32 	%f653, %f945, %f1236;
	fma.rn.f32 	%f654, %f946, %f647, %f653;
	mul.f32 	%f655, %f945, %f1235;
	fma.rn.f32 	%f656, %f946, %f648, %f655;
	st.global.v4.f32 	[%rd39+16], {%f650, %f652, %f654, %f656};
	add.s32 	%r82, %r81, %r87;
	cvt.s64.s32 	%rd40, %r82;
	add.s64 	%rd41, %rd21, %rd40;
	shl.b64 	%rd42, %rd41, 2;
	add.s64 	%rd43, %rd22, %rd42;
	ld.global.v4.f32 	{%f657, %f658, %f659, %f660}, [%rd43];
	mul.f32 	%f661, %f945, %f1234;
	fma.rn.f32 	%f662, %f946, %f657, %f661;
	mul.f32 	%f663, %f945, %f1233;
	fma.rn.f32 	%f664, %f946, %f658, %f663;
	mul.f32 	%f665, %f945, %f1232;
	fma.rn.f32 	%f666, %f946, %f659, %f665;
	mul.f32 	%f667, %f945, %f1231;
	fma.rn.f32 	%f668, %f946, %f660, %f667;
	st.global.v4.f32 	[%rd43], {%f662, %f664, %f666, %f668};
	ld.global.v4.f32 	{%f669, %f670, %f671, %f672}, [%rd43+16];
	mul.f32 	%f673, %f945, %f1230;
	fma.rn.f32 	%f674, %f946, %f669, %f673;
	mul.f32 	%f675, %f945, %f1229;
	fma.rn.f32 	%f676, %f946, %f670, %f675;
	mul.f32 	%f677, %f945, %f1228;
	fma.rn.f32 	%f678, %f946, %f671, %f677;
	mul.f32 	%f679, %f945, %f1227;
	fma.rn.f32 	%f680, %f946, %f672, %f679;
	st.global.v4.f32 	[%rd43+16], {%f674, %f676, %f678, %f680};
	add.s32 	%r83, %r82, %r87;
	cvt.s64.s32 	%rd44, %r83;
	add.s64 	%rd45, %rd21, %rd44;
	shl.b64 	%rd46, %rd45, 2;
	add.s64 	%rd47, %rd22, %rd46;
	ld.global.v4.f32 	{%f681, %f682, %f683, %f684}, [%rd47];
	mul.f32 	%f685, %f945, %f1226;
	fma.rn.f32 	%f686, %f946, %f681, %f685;
	mul.f32 	%f687, %f945, %f1225;
	fma.rn.f32 	%f688, %f946, %f682, %f687;
	mul.f32 	%f689, %f945, %f1224;
	fma.rn.f32 	%f690, %f946, %f683, %f689;
	mul.f32 	%f691, %f945, %f1223;
	fma.rn.f32 	%f692, %f946, %f684, %f691;
	st.global.v4.f32 	[%rd47], {%f686, %f688, %f690, %f692};
	ld.global.v4.f32 	{%f693, %f694, %f695, %f696}, [%rd47+16];
	mul.f32 	%f697, %f945, %f1222;
	fma.rn.f32 	%f698, %f946, %f693, %f697;
	mul.f32 	%f699, %f945, %f1221;
	fma.rn.f32 	%f700, %f946, %f694, %f699;
	mul.f32 	%f701, %f945, %f1220;
	fma.rn.f32 	%f702, %f946, %f695, %f701;
	mul.f32 	%f703, %f945, %f1219;
	fma.rn.f32 	%f704, %f946, %f696, %f703;
	st.global.v4.f32 	[%rd47+16], {%f698, %f700, %f702, %f704};
	add.s32 	%r84, %r83, %r87;
	cvt.s64.s32 	%rd48, %r84;
	add.s64 	%rd49, %rd21, %rd48;
	shl.b64 	%rd50, %rd49, 2;
	add.s64 	%rd51, %rd22, %rd50;
	ld.global.v4.f32 	{%f705, %f706, %f707, %f708}, [%rd51];
	mul.f32 	%f709, %f945, %f1218;
	fma.rn.f32 	%f710, %f946, %f705, %f709;
	mul.f32 	%f711, %f945, %f1217;
	fma.rn.f32 	%f712, %f946, %f706, %f711;
	mul.f32 	%f713, %f945, %f1216;
	fma.rn.f32 	%f714, %f946, %f707, %f713;
	mul.f32 	%f715, %f945, %f1215;
	fma.rn.f32 	%f716, %f946, %f708, %f715;
	st.global.v4.f32 	[%rd51], {%f710, %f712, %f714, %f716};
	ld.global.v4.f32 	{%f717, %f718, %f719, %f720}, [%rd51+16];
	mul.f32 	%f721, %f945, %f1214;
	fma.rn.f32 	%f722, %f946, %f717, %f721;
	mul.f32 	%f723, %f945, %f1213;
	fma.rn.f32 	%f724, %f946, %f718, %f723;
	mul.f32 	%f725, %f945, %f1212;
	fma.rn.f32 	%f726, %f946, %f719, %f725;
	mul.f32 	%f727, %f945, %f1211;
	fma.rn.f32 	%f728, %f946, %f720, %f727;
	st.global.v4.f32 	[%rd51+16], {%f722, %f724, %f726, %f728};
	add.s64 	%rd52, %rd21, %rd23;
	shl.b64 	%rd53, %rd52, 2;
	add.s64 	%rd54, %rd22, %rd53;
	ld.global.v4.f32 	{%f729, %f730, %f731, %f732}, [%rd54];
	mul.f32 	%f733, %f945, %f1210;
	fma.rn.f32 	%f734, %f946, %f729, %f733;
	mul.f32 	%f735, %f945, %f1209;
	fma.rn.f32 	%f736, %f946, %f730, %f735;
	mul.f32 	%f737, %f945, %f1208;
	fma.rn.f32 	%f738, %f946, %f731, %f737;
	mul.f32 	%f739, %f945, %f1207;
	fma.rn.f32 	%f740, %f946, %f732, %f739;
	st.global.v4.f32 	[%rd54], {%f734, %f736, %f738, %f740};
	ld.global.v4.f32 	{%f741, %f742, %f743, %f744}, [%rd54+16];
	mul.f32 	%f745, %f945, %f1206;
	fma.rn.f32 	%f746, %f946, %f741, %f745;
	mul.f32 	%f747, %f945, %f1205;
	fma.rn.f32 	%f748, %f946, %f742, %f747;
	mul.f32 	%f749, %f945, %f1204;
	fma.rn.f32 	%f750, %f946, %f743, %f749;
	mul.f32 	%f751, %f945, %f1203;
	fma.rn.f32 	%f752, %f946, %f744, %f751;
	st.global.v4.f32 	[%rd54+16], {%f746, %f748, %f750, %f752};
	mul.wide.s32 	%rd55, %r71, 4;
	add.s64 	%rd56, %rd27, %rd55;
	ld.global.v4.f32 	{%f753, %f754, %f755, %f756}, [%rd56];
	mul.f32 	%f757, %f945, %f1010;
	fma.rn.f32 	%f758, %f946, %f753, %f757;
	mul.f32 	%f759, %f945, %f1009;
	fma.rn.f32 	%f760, %f946, %f754, %f759;
	mul.f32 	%f761, %f945, %f1008;
	fma.rn.f32 	%f762, %f946, %f755, %f761;
	mul.f32 	%f763, %f945, %f1007;
	fma.rn.f32 	%f764, %f946, %f756, %f763;
	st.global.v4.f32 	[%rd56], {%f758, %f760, %f762, %f764};
	ld.global.v4.f32 	{%f765, %f766, %f767, %f768}, [%rd56+16];
	mul.f32 	%f769, %f945, %f1006;
	fma.rn.f32 	%f770, %f946, %f765, %f769;
	mul.f32 	%f771, %f945, %f1005;
	fma.rn.f32 	%f772, %f946, %f766, %f771;
	mul.f32 	%f773, %f945, %f1004;
	fma.rn.f32 	%f774, %f946, %f767, %f773;
	mul.f32 	%f775, %f945, %f1003;
	fma.rn.f32 	%f776, %f946, %f768, %f775;
	st.global.v4.f32 	[%rd56+16], {%f770, %f772, %f774, %f776};
	add.s64 	%rd57, %rd31, %rd55;
	ld.global.v4.f32 	{%f777, %f778, %f779, %f780}, [%rd57];
	mul.f32 	%f781, %f945, %f1002;
	fma.rn.f32 	%f782, %f946, %f777, %f781;
	mul.f32 	%f783, %f945, %f1001;
	fma.rn.f32 	%f784, %f946, %f778, %f783;
	mul.f32 	%f785, %f945, %f1000;
	fma.rn.f32 	%f786, %f946, %f779, %f785;
	mul.f32 	%f787, %f945, %f999;
	fma.rn.f32 	%f788, %f946, %f780, %f787;
	st.global.v4.f32 	[%rd57], {%f782, %f784, %f786, %f788};
	ld.global.v4.f32 	{%f789, %f790, %f791, %f792}, [%rd57+16];
	mul.f32 	%f793, %f945, %f998;
	fma.rn.f32 	%f794, %f946, %f789, %f793;
	mul.f32 	%f795, %f945, %f997;
	fma.rn.f32 	%f796, %f946, %f790, %f795;
	mul.f32 	%f797, %f945, %f996;
	fma.rn.f32 	%f798, %f946, %f791, %f797;
	mul.f32 	%f799, %f945, %f995;
	fma.rn.f32 	%f800, %f946, %f792, %f799;
	st.global.v4.f32 	[%rd57+16], {%f794, %f796, %f798, %f800};
	add.s64 	%rd58, %rd35, %rd55;
	ld.global.v4.f32 	{%f801, %f802, %f803, %f804}, [%rd58];
	mul.f32 	%f805, %f945, %f994;
	fma.rn.f32 	%f806, %f946, %f801, %f805;
	mul.f32 	%f807, %f945, %f993;
	fma.rn.f32 	%f808, %f946, %f802, %f807;
	mul.f32 	%f809, %f945, %f992;
	fma.rn.f32 	%f810, %f946, %f803, %f809;
	mul.f32 	%f811, %f945, %f991;
	fma.rn.f32 	%f812, %f946, %f804, %f811;
	st.global.v4.f32 	[%rd58], {%f806, %f808, %f810, %f812};
	ld.global.v4.f32 	{%f813, %f814, %f815, %f816}, [%rd58+16];
	mul.f32 	%f817, %f945, %f990;
	fma.rn.f32 	%f818, %f946, %f813, %f817;
	mul.f32 	%f819, %f945, %f989;
	fma.rn.f32 	%f820, %f946, %f814, %f819;
	mul.f32 	%f821, %f945, %f988;
	fma.rn.f32 	%f822, %f946, %f815, %f821;
	mul.f32 	%f823, %f945, %f987;
	fma.rn.f32 	%f824, %f946, %f816, %f823;
	st.global.v4.f32 	[%rd58+16], {%f818, %f820, %f822, %f824};
	add.s64 	%rd59, %rd39, %rd55;
	ld.global.v4.f32 	{%f825, %f826, %f827, %f828}, [%rd59];
	mul.f32 	%f829, %f945, %f986;
	fma.rn.f32 	%f830, %f946, %f825, %f829;
	mul.f32 	%f831, %f945, %f985;
	fma.rn.f32 	%f832, %f946, %f826, %f831;
	mul.f32 	%f833, %f945, %f984;
	fma.rn.f32 	%f834, %f946, %f827, %f833;
	mul.f32 	%f835, %f945, %f983;
	fma.rn.f32 	%f836, %f946, %f828, %f835;
	st.global.v4.f32 	[%rd59], {%f830, %f832, %f834, %f836};
	ld.global.v4.f32 	{%f837, %f838, %f839, %f840}, [%rd59+16];
	mul.f32 	%f841, %f945, %f982;
	fma.rn.f32 	%f842, %f946, %f837, %f841;
	mul.f32 	%f843, %f945, %f981;
	fma.rn.f32 	%f844, %f946, %f838, %f843;
	mul.f32 	%f845, %f945, %f980;
	fma.rn.f32 	%f846, %f946, %f839, %f845;
	mul.f32 	%f847, %f945, %f979;
	fma.rn.f32 	%f848, %f946, %f840, %f847;
	st.global.v4.f32 	[%rd59+16], {%f842, %f844, %f846, %f848};
	add.s64 	%rd60, %rd43, %rd55;
	ld.global.v4.f32 	{%f849, %f850, %f851, %f852}, [%rd60];
	mul.f32 	%f853, %f945, %f978;
	fma.rn.f32 	%f854, %f946, %f849, %f853;
	mul.f32 	%f855, %f945, %f977;
	fma.rn.f32 	%f856, %f946, %f850, %f855;
	mul.f32 	%f857, %f945, %f976;
	fma.rn.f32 	%f858, %f946, %f851, %f857;
	mul.f32 	%f859, %f945, %f975;
	fma.rn.f32 	%f860, %f946, %f852, %f859;
	st.global.v4.f32 	[%rd60], {%f854, %f856, %f858, %f860};
	ld.global.v4.f32 	{%f861, %f862, %f863, %f864}, [%rd60+16];
	mul.f32 	%f865, %f945, %f974;
	fma.rn.f32 	%f866, %f946, %f861, %f865;
	mul.f32 	%f867, %f945, %f973;
	fma.rn.f32 	%f868, %f946, %f862, %f867;
	mul.f32 	%f869, %f945, %f972;
	fma.rn.f32 	%f870, %f946, %f863, %f869;
	mul.f32 	%f871, %f945, %f971;
	fma.rn.f32 	%f872, %f946, %f864, %f871;
	st.global.v4.f32 	[%rd60+16], {%f866, %f868, %f870, %f872};
	add.s64 	%rd61, %rd47, %rd55;
	ld.global.v4.f32 	{%f873, %f874, %f875, %f876}, [%rd61];
	mul.f32 	%f877, %f945, %f970;
	fma.rn.f32 	%f878, %f946, %f873, %f877;
	mul.f32 	%f879, %f945, %f969;
	fma.rn.f32 	%f880, %f946, %f874, %f879;
	mul.f32 	%f881, %f945, %f968;
	fma.rn.f32 	%f882, %f946, %f875, %f881;
	mul.f32 	%f883, %f945, %f967;
	fma.rn.f32 	%f884, %f946, %f876, %f883;
	st.global.v4.f32 	[%rd61], {%f878, %f880, %f882, %f884};
	ld.global.v4.f32 	{%f885, %f886, %f887, %f888}, [%rd61+16];
	mul.f32 	%f889, %f945, %f966;
	fma.rn.f32 	%f890, %f946, %f885, %f889;
	mul.f32 	%f891, %f945, %f965;
	fma.rn.f32 	%f892, %f946, %f886, %f891;
	mul.f32 	%f893, %f945, %f964;
	fma.rn.f32 	%f894, %f946, %f887, %f893;
	mul.f32 	%f895, %f945, %f963;
	fma.rn.f32 	%f896, %f946, %f888, %f895;
	st.global.v4.f32 	[%rd61+16], {%f890, %f892, %f894, %f896};
	add.s64 	%rd62, %rd51, %rd55;
	ld.global.v4.f32 	{%f897, %f898, %f899, %f900}, [%rd62];
	mul.f32 	%f901, %f945, %f962;
	fma.rn.f32 	%f902, %f946, %f897, %f901;
	mul.f32 	%f903, %f945, %f961;
	fma.rn.f32 	%f904, %f946, %f898, %f903;
	mul.f32 	%f905, %f945, %f960;
	fma.rn.f32 	%f906, %f946, %f899, %f905;
	mul.f32 	%f907, %f945, %f959;
	fma.rn.f32 	%f908, %f946, %f900, %f907;
	st.global.v4.f32 	[%rd62], {%f902, %f904, %f906, %f908};
	ld.global.v4.f32 	{%f909, %f910, %f911, %f912}, [%rd62+16];
	mul.f32 	%f913, %f945, %f958;
	fma.rn.f32 	%f914, %f946, %f909, %f913;
	mul.f32 	%f915, %f945, %f957;
	fma.rn.f32 	%f916, %f946, %f910, %f915;
	mul.f32 	%f917, %f945, %f956;
	fma.rn.f32 	%f918, %f946, %f911, %f917;
	mul.f32 	%f919, %f945, %f955;
	fma.rn.f32 	%f920, %f946, %f912, %f919;
	st.global.v4.f32 	[%rd62+16], {%f914, %f916, %f918, %f920};
	add.s64 	%rd63, %rd54, %rd55;
	ld.global.v4.f32 	{%f921, %f922, %f923, %f924}, [%rd63];
	mul.f32 	%f925, %f945, %f954;
	fma.rn.f32 	%f926, %f946, %f921, %f925;
	mul.f32 	%f927, %f945, %f953;
	fma.rn.f32 	%f928, %f946, %f922, %f927;
	mul.f32 	%f929, %f945, %f952;
	fma.rn.f32 	%f930, %f946, %f923, %f929;
	mul.f32 	%f931, %f945, %f951;
	fma.rn.f32 	%f932, %f946, %f924, %f931;
	st.global.v4.f32 	[%rd63], {%f926, %f928, %f930, %f932};
	ld.global.v4.f32 	{%f933, %f934, %f935, %f936}, [%rd63+16];
	mul.f32 	%f937, %f945, %f950;
	fma.rn.f32 	%f938, %f946, %f933, %f937;
	mul.f32 	%f939, %f945, %f949;
	fma.rn.f32 	%f940, %f946, %f934, %f939;
	mul.f32 	%f941, %f945, %f948;
	fma.rn.f32 	%f942, %f946, %f935, %f941;
	mul.f32 	%f943, %f945, %f947;
	fma.rn.f32 	%f944, %f946, %f936, %f943;
	st.global.v4.f32 	[%rd63+16], {%f938, %f940, %f942, %f944};
	ret;

}


// ===== COMPILED SASS (sm_100) =====

	.target	sm_100

	.elftype	@"ET_EXEC"


//--------------------- .note.nv.tkinfo           --------------------------
	.section	.note.nv.tkinfo,"",@"SHT_NOTE"
	.sectionflags	@"SHF_NOTE_NV_TKINFO"
	.tkinfo
        /*0018*/ 	.word	0x00000002
        /*0030*/ 	.string	""
        /*0030*/ 	.string	"ptxas"
        /*0030*/ 	.string	"Cuda compilation tools, release 13.0, V13.0.88"
        /*0030*/ 	.string	"Build cuda_13.0.r13.0/compiler.36424714_0"
        /*0030*/ 	.string	"-arch sm_100 -m 64 "



//--------------------- .note.nv.cuinfo           --------------------------
	.section	.note.nv.cuinfo,"",@"SHT_NOTE"
	.sectionflags	@"SHF_NOTE_NV_CUINFO"
        /*0018*/ 	.short	0x0002
        /*001a*/ 	.short	0x0064
        /*001c*/ 	.short	0x0082
	.zero		2


//--------------------- .nv.info                  --------------------------
	.section	.nv.info,"",@"SHT_CUDA_INFO"
	.align	4


	//----- nvinfo : EIATTR_REGCOUNT
	.align		4
        /*0000*/ 	.byte	0x04, 0x2f
        /*0002*/ 	.short	(.L_1 - .L_0)
	.align		4
.L_0:
        /*0004*/ 	.word	index@(_Z26sgemm_autotuning_warptilesiiifPfS_fS_)
        /*0008*/ 	.word	0x000000a6


	//----- nvinfo : EIATTR_FRAME_SIZE
	.align		4
.L_1:
        /*000c*/ 	.byte	0x04, 0x11
        /*000e*/ 	.short	(.L_3 - .L_2)
	.align		4
.L_2:
        /*0010*/ 	.word	index@(_Z26sgemm_autotuning_warptilesiiifPfS_fS_)
        /*0014*/ 	.word	0x00000000


	//----- nvinfo : EIATTR_MIN_STACK_SIZE
	.align		4
.L_3:
        /*0018*/ 	.byte	0x04, 0x12
        /*001a*/ 	.short	(.L_5 - .L_4)
	.align		4
.L_4:
        /*001c*/ 	.word	index@(_Z26sgemm_autotuning_warptilesiiifPfS_fS_)
        /*0020*/ 	.word	0x00000000
.L_5:


//--------------------- .nv.compat                --------------------------
	.section	.nv.compat,"",@"SHT_CUDA_COMPAT_INFO"
	.align	4
        /*0000*/ 	.byte	0x02, 0x09, 0x00, 0x00, 0x02, 0x02, 0x01, 0x00, 0x02, 0x05, 0x05, 0x00, 0x03, 0x07, 0x01, 0x01
        /*0010*/ 	.byte	0x02, 0x03, 0x00, 0x00, 0x02, 0x06, 0x01, 0x00, 0x04, 0x0b, 0x08, 0x00, 0x09, 0x00, 0x00, 0x00
        /*0020*/ 	.byte	0x00, 0x00, 0x00, 0x00


//--------------------- .nv.info._Z26sgemm_autotuning_warptilesiiifPfS_fS_ --------------------------
	.section	.nv.info._Z26sgemm_autotuning_warptilesiiifPfS_fS_,"",@"SHT_CUDA_INFO"
	.sectionflags	@""
	.align	4


	//----- nvinfo : EIATTR_CUDA_API_VERSION
	.align		4
        /*0000*/ 	.byte	0x04, 0x37
        /*0002*/ 	.short	(.L_7 - .L_6)
.L_6:
        /*0004*/ 	.word	0x00000082


	//----- nvinfo : EIATTR_KPARAM_INFO
	.align		4
.L_7:
        /*0008*/ 	.byte	0x04, 0x17
        /*000a*/ 	.short	(.L_9 - .L_8)
.L_8:
        /*000c*/ 	.word	0x00000000
        /*0010*/ 	.short	0x0007
        /*0012*/ 	.short	0x0028
        /*0014*/ 	.byte	0x00, 0xf5, 0x21, 0x00


	//----- nvinfo : EIATTR_KPARAM_INFO
	.align		4
.L_9:
        /*0018*/ 	.byte	0x04, 0x17
        /*001a*/ 	.short	(.L_11 - .L_10)
.L_10:
        /*001c*/ 	.word	0x00000000
        /*0020*/ 	.short	0x0006
        /*0022*/ 	.short	0x0020
        /*0024*/ 	.byte	0x00, 0xf0, 0x11, 0x00


	//----- nvinfo : EIATTR_KPARAM_INFO
	.align		4
.L_11:
        /*0028*/ 	.byte	0x04, 0x17
        /*002a*/ 	.short	(.L_13 - .L_12)
.L_12:
        /*002c*/ 	.word	0x00000000
        /*0030*/ 	.short	0x0005
        /*0032*/ 	.short	0x0018
        /*0034*/ 	.byte	0x00, 0xf5, 0x21, 0x00


	//----- nvinfo : EIATTR_KPARAM_INFO
	.align		4
.L_13:
        /*0038*/ 	.byte	0x04, 0x17
        /*003a*/ 	.short	(.L_15 - .L_14)
.L_14:
        /*003c*/ 	.word	0x00000000
        /*0040*/ 	.short	0x0004
        /*0042*/ 	.short	0x0010
        /*0044*/ 	.byte	0x00, 0xf5, 0x21, 0x00


	//----- nvinfo : EIATTR_KPARAM_INFO
	.align		4
.L_15:
        /*0048*/ 	.byte	0x04, 0x17
        /*004a*/ 	.short	(.L_17 - .L_16)
.L_16:
        /*004c*/ 	.word	0x00000000
        /*0050*/ 	.short	0x0003
        /*0052*/ 	.short	0x000c
        /*0054*/ 	.byte	0x00, 0xf0, 0x11, 0x00


	//----- nvinfo : EIATTR_KPARAM_INFO
	.align		4
.L_17:
        /*0058*/ 	.byte	0x04, 0x17
        /*005a*/ 	.short	(.L_19 - .L_18)
.L_18:
        /*005c*/ 	.word	0x00000000
        /*0060*/ 	.short	0x0002
        /*0062*/ 	.short	0x0008
        /*0064*/ 	.byte	0x00, 0xf0, 0x11, 0x00


	//----- nvinfo : EIATTR_KPARAM_INFO
	.align		4
.L_19:
        /*0068*/ 	.byte	0x04, 0x17
        /*006a*/ 	.short	(.L_21 - .L_20)
.L_20:
        /*006c*/ 	.word	0x00000000
        /*0070*/ 	.short	0x0001
        /*0072*/ 	.short	0x0004
        /*0074*/ 	.byte	0x00, 0xf0, 0x11, 0x00


	//----- nvinfo : EIATTR_KPARAM_INFO
	.align		4
.L_21:
        /*0078*/ 	.byte	0x04, 0x17
        /*007a*/ 	.short	(.L_23 - .L_22)
.L_22:
        /*007c*/ 	.word	0x00000000
        /*0080*/ 	.short	0x0000
        /*0082*/ 	.short	0x0000
        /*0084*/ 	.byte	0x00, 0xf0, 0x11, 0x00


	//----- nvinfo : EIATTR_SPARSE_MMA_MASK
	.align		4
.L_23:
        /*0088*/ 	.byte	0x03, 0x50
        /*008a*/ 	.short	0x0000


	//----- nvinfo : EIATTR_MAXREG_COUNT
	.align		4
        /*008c*/ 	.byte	0x03, 0x1b
        /*008e*/ 	.short	0x00ff


	//----- nvinfo : EIATTR_NUM_BARRIERS
	.align		4
        /*0090*/ 	.byte	0x02, 0x4c
        /*0092*/ 	.byte	0x01
	.zero		1


	//----- nvinfo : EIATTR_MERCURY_ISA_VERSION
	.align		4
        /*0094*/ 	.byte	0x03, 0x5f
        /*0096*/ 	.short	0x0101


	//----- nvinfo : EIATTR_VRC_CTA_INIT_COUNT
	.align		4
        /*0098*/ 	.byte	0x02, 0x4a
	.zero		1
	.zero		1


	//----- nvinfo : EIATTR_EXIT_INSTR_OFFSETS
	.align		4
        /*009c*/ 	.byte	0x04, 0x1c
        /*009e*/ 	.short	(.L_25 - .L_24)


	//   ....[0]....
.L_24:
        /*00a0*/ 	.word	0x00002ac0


	//----- nvinfo : EIATTR_MAX_THREADS
	.align		4
.L_25:
        /*00a4*/ 	.byte	0x04, 0x05
        /*00a6*/ 	.short	(.L_27 - .L_26)
.L_26:
        /*00a8*/ 	.word	0x00000100
        /*00ac*/ 	.word	0x00000001
        /*00b0*/ 	.word	0x00000001


	//----- nvinfo : EIATTR_CBANK_PARAM_SIZE
	.align		4
.L_27:
        /*00b4*/ 	.byte	0x03, 0x19
        /*00b6*/ 	.short	0x0030


	//----- nvinfo : EIATTR_PARAM_CBANK
	.align		4
        /*00b8*/ 	.byte	0x04, 0x0a
        /*00ba*/ 	.short	(.L_29 - .L_28)
	.align		4
.L_28:
        /*00bc*/ 	.word	index@(.nv.constant0._Z26sgemm_autotuning_warptilesiiifPfS_fS_)
        /*00c0*/ 	.short	0x0380
        /*00c2*/ 	.short	0x0030


	//----- nvinfo : EIATTR_SW_WAR
	.align		4
.L_29:
        /*00c4*/ 	.byte	0x04, 0x36
        /*00c6*/ 	.short	(.L_31 - .L_30)
.L_30:
        /*00c8*/ 	.word	0x00000008
.L_31:


//--------------------- .nv.callgraph             --------------------------
	.section	.nv.callgraph,"",@"SHT_CUDA_CALLGRAPH"
	.align	4
	.sectionentsize	8
	.align		4
        /*0000*/ 	.word	0x00000000
	.align		4
        /*0004*/ 	.word	0xffffffff
	.align		4
        /*0008*/ 	.word	0x00000000
	.align		4
        /*000c*/ 	.word	0xfffffffe
	.align		4
        /*0010*/ 	.word	0x00000000
	.align		4
        /*0014*/ 	.word	0xfffffffd
	.align		4
        /*0018*/ 	.word	0x00000000
	.align		4
        /*001c*/ 	.word	0xfffffffc


//--------------------- .text._Z26sgemm_autotuning_warptilesiiifPfS_fS_ --------------------------
	.section	.text._Z26sgemm_autotuning_warptilesiiifPfS_fS_,"ax",@progbits
	.align	128
        .global         _Z26sgemm_autotuning_warptilesiiifPfS_fS_
        .type           _Z26sgemm_autotuning_warptilesiiifPfS_fS_,@function
        .size           _Z26sgemm_autotuning_warptilesiiifPfS_fS_,(.L_x_5 - _Z26sgemm_autotuning_warptilesiiifPfS_fS_)
        .other          _Z26sgemm_autotuning_warptilesiiifPfS_fS_,@"STO_CUDA_ENTRY STV_DEFAULT"
_Z26sgemm_autotuning_warptilesiiifPfS_fS_:
.text._Z26sgemm_autotuning_warptilesiiifPfS_fS_:
[----:B------:R-:W-:Y:S08]  /*0000*/  LDC R1, c[0x0][0x37c] ;  /* 0x0000df00ff017b82 */ /* 0x000ff00000000800 */
[----:B------:R-:W0:Y:S01]  /*0010*/  S2UR UR8, SR_CTAID.Y ;  /* 0x00000000000879c3 */ /* 0x000e220000002600 */
[----:B------:R-:W1:Y:S01]  /*0020*/  LDCU UR12, c[0x0][0x388] ;  /* 0x00007100ff0c77ac */ /* 0x000e620008000800 */
[----:B------:R-:W-:Y:S01]  /*0030*/  HFMA2 R0, -RZ, RZ, 0, 0 ;  /* 0x00000000ff007431 */ /* 0x000fe200000001ff */
[----:B------:R-:W-:Y:S01]  /*0040*/  CS2R R78, SRZ ;  /* 0x00000000004e7805 */ /* 0x000fe2000001ff00 */
[----:B------:R-:W-:Y:S01]  /*0050*/  HFMA2 R133, -RZ, RZ, 0, 0 ;  /* 0x00000000ff857431 */ /* 0x000fe200000001ff */
[----:B------:R-:W2:Y:S01]  /*0060*/  LDCU.128 UR4, c[0x0][0x390] ;  /* 0x00007200ff0477ac */ /* 0x000ea20008000c00 */
[----:B------:R-:W-:Y:S01]  /*0070*/  HFMA2 R145, -RZ, RZ, 0, 0 ;  /* 0x00000000ff917431 */ /* 0x000fe200000001ff */
[----:B------:R-:W-:Y:S01]  /*0080*/  CS2R R84, SRZ ;  /* 0x0000000000547805 */ /* 0x000fe2000001ff00 */
[----:B------:R-:W3:Y:S01]  /*0090*/  S2UR UR9, SR_CTAID.X ;  /* 0x00000000000979c3 */ /* 0x000ee20000002500 */
[----:B------:R-:W-:Y:S01]  /*00a0*/  HFMA2 R149, -RZ, RZ, 0, 0 ;  /* 0x00000000ff957431 */ /* 0x000fe200000001ff */
[----:B------:R-:W-:Y:S01]  /*00b0*/  CS2R R76, SRZ ;  /* 0x00000000004c7805 */ /* 0x000fe2000001ff00 */
[----:B------:R-:W-:Y:S01]  /*00c0*/  HFMA2 R153, -RZ, RZ, 0, 0 ;  /* 0x00000000ff997431 */ /* 0x000fe200000001ff */
[----:B------:R-:W-:Y:S01]  /*00d0*/  CS2R R82, SRZ ;  /* 0x0000000000527805 */ /* 0x000fe2000001ff00 */
[----:B------:R-:W-:Y:S01]  /*00e0*/  HFMA2 R159, -RZ, RZ, 0, 0 ;  /* 0x00000000ff9f7431 */ /* 0x000fe200000001ff */
[----:B------:R-:W-:-:S02]  /*00f0*/  CS2R R74, SRZ ;  /* 0x00000000004a7805 */ /* 0x000fc4000001ff00 */
[----:B------:R-:W-:Y:S02]  /*0100*/  CS2R R72, SRZ ;  /* 0x0000000000487805 */ /* 0x000fe4000001ff00 */
[----:B------:R-:W-:Y:S02]  /*0110*/  CS2R R70, SRZ ;  /* 0x0000000000467805 */ /* 0x000fe4000001ff00 */
[----:B------:R-:W-:Y:S02]  /*0120*/  CS2R R68, SRZ ;  /* 0x0000000000447805 */ /* 0x000fe4000001ff00 */
[----:B------:R-:W-:Y:S01]  /*0130*/  CS2R R66, SRZ ;  /* 0x0000000000427805 */ /* 0x000fe2000001ff00 */
[----:B-1----:R-:W-:Y:S01]  /*0140*/  UISETP.GE.AND UP0, UPT, UR12, 0x1, UPT ;  /* 0x000000010c00788c */ /* 0x002fe2000bf06270 */
[----:B------:R-:W-:Y:S02]  /*0150*/  CS2R R80, SRZ ;  /* 0x0000000000507805 */ /* 0x000fe4000001ff00 */
[----:B------:R-:W-:-:S02]  /*0160*/  CS2R R64, SRZ ;  /* 0x0000000000407805 */ /* 0x000fc4000001ff00 */
[----:B------:R-:W-:Y:S02]  /*0170*/  CS2R R62, SRZ ;  /* 0x00000000003e7805 */ /* 0x000fe4000001ff00 */
[----:B------:R-:W-:Y:S01]  /*0180*/  CS2R R60, SRZ ;  /* 0x00000000003c7805 */ /* 0x000fe2000001ff00 */
[----:B0-----:R-:W-:Y:S01]  /*0190*/  UIMAD UR8, UR8, UR12, URZ ;  /* 0x0000000c080872a4 */ /* 0x001fe2000f8e02ff */
[----:B------:R-:W-:Y:S02]  /*01a0*/  CS2R R58, SRZ ;  /* 0x00000000003a7805 */ /* 0x000fe4000001ff00 */
[----:B------:R-:W-:Y:S02]  /*01b0*/  CS2R R56, SRZ ;  /* 0x0000000000387805 */ /* 0x000fe4000001ff00 */
[----:B------:R-:W-:Y:S01]  /*01c0*/  CS2R R54, SRZ ;  /* 0x0000000000367805 */ /* 0x000fe2000001ff00 */
[----:B------:R-:W-:Y:S01]  /*01d0*/  USHF.L.U32 UR8, UR8, 0x8, URZ ;  /* 0x0000000808087899 */ /* 0x000fe200080006ff */
[----:B------:R-:W-:-:S02]  /*01e0*/  CS2R R52, SRZ ;  /* 0x0000000000347805 */ /* 0x000fc4000001ff00 */
[----:B------:R-:W-:Y:S02]  /*01f0*/  CS2R R50, SRZ ;  /* 0x0000000000327805 */ /* 0x000fe4000001ff00 */
[----:B------:R-:W-:Y:S01]  /*0200*/  CS2R R48, SRZ ;  /* 0x0000000000307805 */ /* 0x000fe2000001ff00 */
[----:B---3--:R-:W-:Y:S01]  /*0210*/  USHF.L.U32 UR9, UR9, 0x7, URZ ;  /* 0x0000000709097899 */ /* 0x008fe200080006ff */
[----:B------:R-:W-:Y:S02]  /*0220*/  CS2R R46, SRZ ;  /* 0x00000000002e7805 */ /* 0x000fe4000001ff00 */
[----:B------:R-:W-:Y:S02]  /*0230*/  CS2R R44, SRZ ;  /* 0x00000000002c7805 */ /* 0x000fe4000001ff00 */
[----:B------:R-:W-:Y:S02]  /*0240*/  CS2R R42, SRZ ;  /* 0x00000000002a7805 */ /* 0x000fe4000001ff00 */
[----:B------:R-:W-:-:S02]  /*0250*/  CS2R R40, SRZ ;  /* 0x0000000000287805 */ /* 0x000fc4000001ff00 */
[----:B------:R-:W-:Y:S02]  /*0260*/  CS2R R38, SRZ ;  /* 0x0000000000267805 */ /* 0x000fe4000001ff00 */
[----:B------:R-:W-:Y:S02]  /*0270*/  CS2R R36, SRZ ;  /* 0x0000000000247805 */ /* 0x000fe4000001ff00 */
        /* <DEDUP_REMOVED lines=17> */
[----:B------:R-:W-:Y:S02]  /*0390*/  MOV R117, RZ ;  /* 0x000000ff00757202 */ /* 0x000fe40000000f00 */
[----:B------:R-:W-:Y:S02]  /*03a0*/  CS2R R114, SRZ ;  /* 0x0000000000727805 */ /* 0x000fe4000001ff00 */
[----:B------:R-:W-:Y:S02]  /*03b0*/  CS2R R120, SRZ ;  /* 0x0000000000787805 */ /* 0x000fe4000001ff00 */
[----:B------:R-:W-:Y:S02]  /*03c0*/  CS2R R122, SRZ ;  /* 0x00000000007a7805 */ /* 0x000fe4000001ff00 */
[----:B------:R-:W-:-:S02]  /*03d0*/  CS2R R126, SRZ ;  /* 0x00000000007e7805 */ /* 0x000fc4000001ff00 */
[----:B------:R-:W-:Y:S02]  /*03e0*/  CS2R R124, SRZ ;  /* 0x00000000007c7805 */ /* 0x000fe4000001ff00 */
[----:B------:R-:W-:Y:S02]  /*03f0*/  CS2R R128, SRZ ;  /* 0x0000000000807805 */ /* 0x000fe4000001ff00 */
[----:B------:R-:W-:Y:S02]  /*0400*/  CS2R R108, SRZ ;  /* 0x00000000006c7805 */ /* 0x000fe4000001ff00 */
[----:B------:R-:W-:Y:S02]  /*0410*/  MOV R131, RZ ;  /* 0x000000ff00837202 */ /* 0x000fe40000000f00 */
[----:B------:R-:W-:Y:S02]  /*0420*/  CS2R R134, SRZ ;  /* 0x0000000000867805 */ /* 0x000fe4000001ff00 */
[----:B------:R-:W-:-:S02]  /*0430*/  CS2R R106, SRZ ;  /* 0x00000000006a7805 */ /* 0x000fc4000001ff00 */
[----:B------:R-:W-:Y:S02]  /*0440*/  CS2R R138, SRZ ;  /* 0x00000000008a7805 */ /* 0x000fe4000001ff00 */
[----:B------:R-:W-:Y:S02]  /*0450*/  CS2R R136, SRZ ;  /* 0x0000000000887805 */ /* 0x000fe4000001ff00 */
[----:B------:R-:W-:Y:S02]  /*0460*/  CS2R R96, SRZ ;  /* 0x0000000000607805 */ /* 0x000fe4000001ff00 */
[----:B------:R-:W-:Y:S02]  /*0470*/  CS2R R140, SRZ ;  /* 0x00000000008c7805 */ /* 0x000fe4000001ff00 */
[----:B------:R-:W-:Y:S02]  /*0480*/  CS2R R142, SRZ ;  /* 0x00000000008e7805 */ /* 0x000fe4000001ff00 */
[----:B------:R-:W-:-:S02]  /*0490*/  MOV R147, RZ ;  /* 0x000000ff00937202 */ /* 0x000fc40000000f00 */
[----:B------:R-:W-:Y:S02]  /*04a0*/  CS2R R94, SRZ ;  /* 0x00000000005e7805 */ /* 0x000fe4000001ff00 */
[----:B------:R-:W-:Y:S02]  /*04b0*/  MOV R155, RZ ;  /* 0x000000ff009b7202 */ /* 0x000fe40000000f00 */
[----:B------:R-:W-:Y:S02]  /*04c0*/  CS2R R22, SRZ ;  /* 0x0000000000167805 */ /* 0x000fe4000001ff00 */
[----:B------:R-:W-:Y:S01]  /*04d0*/  MOV R157, RZ ;  /* 0x000000ff009d7202 */ /* 0x000fe20000000f00 */
[----:B------:R-:W0:Y:S01]  /*04e0*/  LDCU.64 UR10, c[0x0][0x358] ;  /* 0x00006b00ff0a77ac */ /* 0x000e220008000a00 */
[----:B------:R-:W-:Y:S01]  /*04f0*/  MOV R161, RZ ;  /* 0x000000ff00a17202 */ /* 0x000fe20000000f00 */
[----:B--2---:R-:W-:Y:S02]  /*0500*/  UIMAD.WIDE.U32 UR6, UR9, 0x4, UR6 ;  /* 0x00000004090678a5 */ /* 0x004fe4000f8e0006 */
[----:B------:R-:W-:Y:S01]  /*0510*/  UIMAD.WIDE UR4, UR8, 0x4, UR4 ;  /* 0x00000004080478a5 */ /* 0x000fe2000f8e0204 */
[----:B------:R-:W-:Y:S11]  /*0520*/  BRA.U !UP0, `(.L_x_0) ;  /* 0x0000000d08647547 */ /* 0x000ff6000b800000 */
[----:B------:R-:W1:Y:S01]  /*0530*/  S2R R148, SR_TID.X ;  /* 0x0000000000947919 */ /* 0x000e620000002100 */
[----:B------:R-:W2:Y:S01]  /*0540*/  S2UR UR9, SR_CgaCtaId ;  /* 0x00000000000979c3 */ /* 0x000ea20000008800 */
[----:B------:R-:W-:Y:S01]  /*0550*/  UMOV UR8, 0x400 ;  /* 0x0000040000087882 */ /* 0x000fe20000000000 */
[----:B------:R-:W-:Y:S02]  /*0560*/  MOV R3, UR5 ;  /* 0x0000000500037c02 */ /* 0x000fe40008000f00 */
[----:B------:R-:W-:Y:S02]  /*0570*/  MOV R2, UR4 ;  /* 0x0000000400027c02 */ /* 0x000fe40008000f00 */
[----:B------:R-:W-:Y:S02]  /*0580*/  MOV R5, UR5 ;  /* 0x0000000500057c02 */ /* 0x000fe40008000f00 */
[----:B------:R-:W-:Y:S02]  /*0590*/  MOV R20, R2 ;  /* 0x0000000200147202 */ /* 0x000fe40000000f00 */
[----:B------:R-:W-:-:S02]  /*05a0*/  MOV R21, R5 ;  /* 0x0000000500157202 */ /* 0x000fc40000000f00 */
[----:B------:R-:W-:Y:S02]  /*05b0*/  MOV R78, RZ ;  /* 0x000000ff004e7202 */ /* 0x000fe40000000f00 */
[----:B------:R-:W-:Y:S02]  /*05c0*/  MOV R2, UR6 ;  /* 0x0000000600027c02 */ /* 0x000fe40008000f00 */
[----:B------:R-:W-:Y:S01]  /*05d0*/  MOV R4, UR4 ;  /* 0x0000000400047c02 */ /* 0x000fe20008000f00 */
[----:B------:R-:W-:Y:S01]  /*05e0*/  UMOV UR4, URZ ;  /* 0x000000ff00047c82 */ /* 0x000fe20008000000 */
[----:B--2---:R-:W-:-:S06]  /*05f0*/  ULEA UR8, UR9, UR8, 0x18 ;  /* 0x0000000809087291 */ /* 0x004fcc000f8ec0ff */
[----:B------:R-:W-:Y:S02]  /*0600*/  MOV R3, UR8 ;  /* 0x0000000800037c02 */ /* 0x000fe40008000f00 */
[----:B-1----:R-:W-:Y:S02]  /*0610*/  SHF.L.U32 R6, R148, 0x1, RZ ;  /* 0x0000000194067819 */ /* 0x002fe400000006ff */
[----:B------:R-:W-:Y:S02]  /*0620*/  SHF.R.U32.HI R130, RZ, 0x1, R148 ;  /* 0x00000001ff827819 */ /* 0x000fe40000011694 */
[----:B------:R-:W-:-:S04]  /*0630*/  LOP3.LUT R6, R6, 0x1e0, RZ, 0xc0, !PT ;  /* 0x000001e006067812 */ /* 0x000fc800078ec0ff */
[----:B------:R-:W-:Y:S02]  /*0640*/  IADD3 R116, PT, PT, R6, 0x10, R3 ;  /* 0x0000001006747810 */ /* 0x000fe40007ffe003 */
[----:B------:R-:W-:-:S07]  /*0650*/  MOV R3, UR7 ;  /* 0x0000000700037c02 */ /* 0x000fce0008000f00 */
.L_x_3:
[----:B------:R-:W1:Y:S01]  /*0660*/  LDC R152, c[0x0][0x388] ;  /* 0x0000e200ff987b82 */ /* 0x000e620000000800 */
[----:B------:R-:W-:Y:S02]  /*0670*/  SHF.L.U32 R4, R148, 0x2, RZ ;  /* 0x0000000294047819 */ /* 0x000fe400000006ff */
[----:B------:R-:W-:Y:S02]  /*0680*/  SHF.R.U32.HI R16, RZ, 0x5, R148 ;  /* 0x00000005ff107819 */ /* 0x000fe40000011694 */
[C---:B------:R-:W-:Y:S02]  /*0690*/  LOP3.LUT R5, R4.reuse, 0x4, RZ, 0xc0, !PT ;  /* 0x0000000404057812 */ /* 0x040fe400078ec0ff */
[----:B------:R-:W-:Y:S01]  /*06a0*/  LOP3.LUT R11, R4, 0x7c, RZ, 0xc0, !PT ;  /* 0x0000007c040b7812 */ /* 0x000fe200078ec0ff */
[----:B------:R-:W2:Y:S02]  /*06b0*/  LDC R150, c[0x0][0x384] ;  /* 0x0000e100ff967b82 */ /* 0x000ea40000000800 */
[----:B-1----:R-:W-:-:S04]  /*06c0*/  IMAD R7, R130, R152, R5 ;  /* 0x0000009882077224 */ /* 0x002fc800078e0205 */
[----:B------:R-:W-:Y:S01]  /*06d0*/  IMAD.WIDE.U32 R4, R7, 0x4, R20 ;  /* 0x0000000407047825 */ /* 0x000fe200078e0014 */
[----:B------:R-:W-:-:S03]  /*06e0*/  LEA R9, R152, R7, 0x7 ;  /* 0x0000000798097211 */ /* 0x000fc600078e38ff */
[----:B--2---:R-:W-:Y:S02]  /*06f0*/  IMAD R11, R16, R150, R11 ;  /* 0x00000096100b7224 */ /* 0x004fe400078e020b */
[----:B------:R-:W-:Y:S01]  /*0700*/  IMAD.WIDE.U32 R8, R9, 0x4, R20 ;  /* 0x0000000409087825 */ /* 0x000fe200078e0014 */
[----:B0-----:R-:W2:Y:S03]  /*0710*/  LDG.E.128 R4, desc[UR10][R4.64] ;  /* 0x0000000a04047981 */ /* 0x001ea6000c1e1d00 */
[----:B------:R-:W-:Y:S02]  /*0720*/  IMAD.WIDE R12, R11, 0x4, R2 ;  /* 0x000000040b0c7825 */ /* 0x000fe400078e0202 */
[----:B------:R-:W3:Y:S04]  /*0730*/  LDG.E.128 R8, desc[UR10][R8.64] ;  /* 0x0000000a08087981 */ /* 0x000ee8000c1e1d00 */
[----:B------:R-:W4:Y:S01]  /*0740*/  LDG.E.128 R12, desc[UR10][R12.64] ;  /* 0x0000000a0c0c7981 */ /* 0x000f22000c1e1d00 */
[----:B------:R-:W0:Y:S01]  /*0750*/  S2UR UR7, SR_CgaCtaId ;  /* 0x00000000000779c3 */ /* 0x000e220000008800 */
[----:B------:R-:W-:Y:S01]  /*0760*/  SHF.L.U32 R17, R148, 0x4, RZ ;  /* 0x0000000494117819 */ /* 0x000fe200000006ff */
[----:B------:R-:W-:Y:S01]  /*0770*/  UMOV UR6, 0x400 ;  /* 0x0000040000067882 */ /* 0x000fe20000000000 */
[----:B------:R-:W-:Y:S01]  /*0780*/  MOV R132, R116 ;  /* 0x0000007400847202 */ /* 0x000fe20000000f00 */
[----:B------:R-:W-:Y:S01]  /*0790*/  UIADD3 UR5, UPT, UPT, UR6, 0x2000, URZ ;  /* 0x0000200006057890 */ /* 0x000fe2000fffe0ff */
[----:B------:R-:W-:-:S04]  /*07a0*/  LOP3.LUT R17, R17, 0x1f0, RZ, 0xc0, !PT ;  /* 0x000001f011117812 */ /* 0x000fc800078ec0ff */
[----:B------:R-:W-:Y:S02]  /*07b0*/  LEA R18, R16, R17, 0x9 ;  /* 0x0000001110127211 */ /* 0x000fe400078e48ff */
[----:B------:R-:W-:Y:S02]  /*07c0*/  SHF.L.U32 R17, R148, 0xc, RZ ;  /* 0x0000000c94117819 */ /* 0x000fe400000006ff */
[----:B------:R-:W1:Y:S01]  /*07d0*/  S2R R148, SR_TID.X ;  /* 0x0000000000947919 */ /* 0x000e620000002100 */
[----:B------:R-:W-:-:S04]  /*07e0*/  SHF.L.U32 R16, R130, 0x2, RZ ;  /* 0x0000000282107819 */ /* 0x000fc800000006ff */
[----:B------:R-:W-:Y:S01]  /*07f0*/  LOP3.LUT R16, R16, 0x1000, R17, 0xf8, !PT ;  /* 0x0000100010107812 */ /* 0x000fe200078ef811 */
[----:B0-----:R-:W-:-:S04]  /*0800*/  ULEA UR5, UR7, UR5, 0x18 ;  /* 0x0000000507057291 */ /* 0x001fc8000f8ec0ff */
[----:B--2---:R1:W-:Y:S04]  /*0810*/  STS [R16+UR8], R4 ;  /* 0x0000000410007988 */ /* 0x0043e80008000808 */
[----:B------:R0:W-:Y:S04]  /*0820*/  STS [R16+UR8+0x400], R5 ;  /* 0x0004000510007988 */ /* 0x0001e80008000808 */
[----:B------:R0:W-:Y:S01]  /*0830*/  STS [R16+UR8+0x800], R6 ;  /* 0x0008000610007988 */ /* 0x0001e20008000808 */
[----:B-1----:R-:W-:-:S03]  /*0840*/  SHF.L.U32 R4, R148, 0x5, RZ ;  /* 0x0000000594047819 */ /* 0x002fc600000006ff */
[----:B------:R0:W-:Y:S01]  /*0850*/  STS [R16+UR8+0xc00], R7 ;  /* 0x000c000710007988 */ /* 0x0001e20008000808 */
[----:B------:R-:W-:-:S03]  /*0860*/  LOP3.LUT R144, R4, 0x1e0, RZ, 0xc0, !PT ;  /* 0x000001e004907812 */ /* 0x000fc600078ec0ff */
[----:B---3--:R0:W-:Y:S01]  /*0870*/  STS [R16+UR8+0x200], R8 ;  /* 0x0002000810007988 */ /* 0x0081e20008000808 */
[----:B------:R-:W-:-:S03]  /*0880*/  IADD3 R146, PT, PT, R144, UR5, RZ ;  /* 0x0000000590927c10 */ /* 0x000fc6000fffe0ff */
[----:B------:R0:W-:Y:S04]  /*0890*/  STS [R16+UR8+0x600], R9 ;  /* 0x0006000910007988 */ /* 0x0001e80008000808 */
[----:B------:R0:W-:Y:S04]  /*08a0*/  STS [R16+UR8+0xa00], R10 ;  /* 0x000a000a10007988 */ /* 0x0001e80008000808 */
[----:B------:R0:W-:Y:S01]  /*08b0*/  STS [R16+UR8+0xe00], R11 ;  /* 0x000e000b10007988 */ /* 0x0001e20008000808 */
[----:B------:R-:W-:-:S03]  /*08c0*/  UMOV UR8, 0x10 ;  /* 0x0000001000087882 */ /* 0x000fc60000000000 */
[----:B----4-:R0:W-:Y:S01]  /*08d0*/  STS.128 [R18+UR5], R12 ;  /* 0x0000000c12007988 */ /* 0x0101e20008000c05 */
[----:B------:R-:W-:Y:S06]  /*08e0*/  BAR.SYNC.DEFER_BLOCKING 0x0 ;  /* 0x0000000000007b1d */ /* 0x000fec0000010000 */
.L_x_1:
[----:B0-----:R-:W-:Y:S04]  /*08f0*/  LDS.128 R4, [R132+-0x10] ;  /* 0xfffff00084047984 */ /* 0x001fe80000000c00 */
[----:B------:R-:W0:Y:S04]  /*0900*/  LDS.128 R8, [R146+UR8+-0x10] ;  /* 0xfffff00892087984 */ /* 0x000e280008000c00 */
[----:B------:R-:W1:Y:S01]  /*0910*/  LDS.128 R12, [R146+UR8] ;  /* 0x00000008920c7984 */ /* 0x000e620008000c00 */
[----:B------:R-:W-:-:S03]  /*0920*/  UIADD3 UR8, UPT, UPT, UR8, 0x200, URZ ;  /* 0x0000020008087890 */ /* 0x000fc6000fffe0ff */
[----:B------:R2:W3:Y:S01]  /*0930*/  LDS.128 R16, [R132] ;  /* 0x0000000084107984 */ /* 0x0004e20000000c00 */
[----:B------:R-:W-:Y:S01]  /*0940*/  UISETP.NE.AND UP0, UPT, UR8, 0x1010, UPT ;  /* 0x000010100800788c */ /* 0x000fe2000bf05270 */
[----:B--2---:R-:W-:Y:S01]  /*0950*/  IADD3 R132, PT, PT, R132, 0x400, RZ ;  /* 0x0000040084847810 */ /* 0x004fe20007ffe0ff */
[C---:B0-----:R-:W-:Y:S01]  /*0960*/  FFMA R161, R4.reuse, R8, R161 ;  /* 0x0000000804a17223 */ /* 0x041fe200000000a1 */
[C---:B------:R-:W-:Y:S01]  /*0970*/  FFMA R142, R4.reuse, R9, R142 ;  /* 0x00000009048e7223 */ /* 0x040fe2000000008e */
[C---:B------:R-:W-:Y:S01]  /*0980*/  FFMA R159, R4.reuse, R10, R159 ;  /* 0x0000000a049f7223 */ /* 0x040fe2000000009f */
[C---:B------:R-:W-:Y:S01]  /*0990*/  FFMA R140, R4.reuse, R11, R140 ;  /* 0x0000000b048c7223 */ /* 0x040fe2000000008c */
[C---:B-1----:R-:W-:Y:S01]  /*09a0*/  FFMA R157, R4.reuse, R12, R157 ;  /* 0x0000000c049d7223 */ /* 0x042fe2000000009d */
[C---:B------:R-:W-:Y:S01]  /*09b0*/  FFMA R138, R4.reuse, R13, R138 ;  /* 0x0000000d048a7223 */ /* 0x040fe2000000008a */
[C---:B------:R-:W-:Y:S01]  /*09c0*/  FFMA R23, R4.reuse, R14, R23 ;  /* 0x0000000e04177223 */ /* 0x040fe20000000017 */
[----:B------:R-:W-:Y:S01]  /*09d0*/  FFMA R22, R4, R15, R22 ;  /* 0x0000000f04167223 */ /* 0x000fe20000000016 */
[----:B------:R-:W-:Y:S01]  /*09e0*/  FFMA R153, R8, R5, R153 ;  /* 0x0000000508997223 */ /* 0x000fe20000000099 */
[C---:B------:R-:W-:Y:S01]  /*09f0*/  FFMA R136, R5.reuse, R9, R136 ;  /* 0x0000000905887223 */ /* 0x040fe20000000088 */
[C---:B------:R-:W-:Y:S01]  /*0a00*/  FFMA R155, R5.reuse, R10, R155 ;  /* 0x0000000a059b7223 */ /* 0x040fe2000000009b */
[C---:B------:R-:W-:Y:S01]  /*0a10*/  FFMA R134, R5.reuse, R11, R134 ;  /* 0x0000000b05867223 */ /* 0x040fe20000000086 */
[----:B------:R-:W-:Y:S01]  /*0a20*/  FFMA R149, R12, R5, R149 ;  /* 0x000000050c957223 */ /* 0x000fe20000000095 */
[C---:B------:R-:W-:Y:S01]  /*0a30*/  FFMA R128, R5.reuse, R13, R128 ;  /* 0x0000000d05807223 */ /* 0x040fe20000000080 */
[C---:B------:R-:W-:Y:S01]  /*0a40*/  FFMA R95, R5.reuse, R14, R95 ;  /* 0x0000000e055f7223 */ /* 0x040fe2000000005f */
[----:B------:R-:W-:Y:S01]  /*0a50*/  FFMA R94, R5, R15, R94 ;  /* 0x0000000f055e7223 */ /* 0x000fe2000000005e */
        /* <DEDUP_REMOVED lines=16> */
[C---:B---3--:R-:W-:Y:S01]  /*0b60*/  FFMA R131, R16.reuse, R8, R131 ;  /* 0x0000000810837223 */ /* 0x048fe20000000083 */
[C---:B------:R-:W-:Y:S01]  /*0b70*/  FFMA R112, R16.reuse, R9, R112 ;  /* 0x0000000910707223 */ /* 0x040fe20000000070 */
[C---:B------:R-:W-:Y:S01]  /*0b80*/  FFMA R133, R16.reuse, R10, R133 ;  /* 0x0000000a10857223 */ /* 0x040fe20000000085 */
[C---:B------:R-:W-:Y:S01]  /*0b90*/  FFMA R114, R16.reuse, R11, R114 ;  /* 0x0000000b10727223 */ /* 0x040fe20000000072 */
[C---:B------:R-:W-:Y:S01]  /*0ba0*/  FFMA R109, R16.reuse, R12, R109 ;  /* 0x0000000c106d7223 */ /* 0x040fe2000000006d */
        /* <DEDUP_REMOVED lines=27> */
[----:B------:R-:W-:Y:S06]  /*0d60*/  BRA.U UP0, `(.L_x_1) ;  /* 0xfffffff900e07547 */ /* 0x000fec000b83ffff */
[----:B------:R-:W-:Y:S01]  /*0d70*/  SHF.L.U32 R4, R148, 0x1, RZ ;  /* 0x0000000194047819 */ /* 0x000fe200000006ff */
[----:B------:R-:W-:Y:S01]  /*0d80*/  HFMA2 R151, -RZ, RZ, 0, 0 ;  /* 0x00000000ff977431 */ /* 0x000fe200000001ff */
[----:B------:R-:W-:Y:S02]  /*0d90*/  ULEA UR8, UR7, UR6, 0x18 ;  /* 0x0000000607087291 */ /* 0x000fe4000f8ec0ff */
[----:B------:R-:W-:-:S10]  /*0da0*/  LOP3.LUT R154, R4, 0x1e0, RZ, 0xc0, !PT ;  /* 0x000001e0049a7812 */ /* 0x000fd400078ec0ff */
.L_x_2:
[C---:B------:R-:W-:Y:S02]  /*0db0*/  LEA R132, R151.reuse, R154, 0xa ;  /* 0x0000009a97847211 */ /* 0x040fe400078e50ff */
[C---:B------:R-:W-:Y:S02]  /*0dc0*/  LEA R146, R151.reuse, R144, 0x9 ;  /* 0x0000009097927211 */ /* 0x040fe400078e48ff */
[----:B------:R-:W-:Y:S01]  /*0dd0*/  IADD3 R151, PT, PT, R151, 0x1, RZ ;  /* 0x0000000197977810 */ /* 0x000fe20007ffe0ff */
[----:B------:R-:W-:Y:S03]  /*0de0*/  LDS.128 R4, [R132+UR8+0x200] ;  /* 0x0002000884047984 */ /* 0x000fe60008000c00 */
[----:B------:R-:W-:Y:S01]  /*0df0*/  ISETP.NE.AND P0, PT, R151, 0x8, PT ;  /* 0x000000089700780c */ /* 0x000fe20003f05270 */
[----:B------:R-:W0:Y:S04]  /*0e00*/  LDS.128 R8, [R146+UR5] ;  /* 0x0000000592087984 */ /* 0x000e280008000c00 */
[----:B------:R-:W1:Y:S04]  /*0e10*/  LDS.128 R12, [R132+UR8+0x210] ;  /* 0x00021008840c7984 */ /* 0x000e680008000c00 */
[----:B------:R-:W2:Y:S01]  /*0e20*/  LDS.128 R16, [R146+UR5+0x10] ;  /* 0x0000100592107984 */ /* 0x000ea20008000c00 */
[----:B0-----:R-:W-:Y:S01]  /*0e30*/  FFMA R93, R4, R8, R93 ;  /* 0x00000008045d7223 */ /* 0x001fe2000000005d */
[C---:B------:R-:W-:Y:S01]  /*0e40*/  FFMA R29, R8.reuse, R5, R29 ;  /* 0x00000005081d7223 */ /* 0x040fe2000000001d */
[C---:B------:R-:W-:Y:S01]  /*0e50*/  FFMA R35, R8.reuse, R6, R35 ;  /* 0x0000000608237223 */ /* 0x040fe20000000023 */
[----:B------:R-:W-:Y:S01]  /*0e60*/  FFMA R38, R8, R7, R38 ;  /* 0x0000000708267223 */ /* 0x000fe20000000026 */
[----:B-1----:R-:W-:Y:S01]  /*0e70*/  FFMA R53, R12, R8, R53 ;  /* 0x000000080c357223 */ /* 0x002fe20000000035 */
[C---:B------:R-:W-:Y:S01]  /*0e80*/  FFMA R54, R8.reuse, R13, R54 ;  /* 0x0000000d08367223 */ /* 0x040fe20000000036 */
[C---:B------:R-:W-:Y:S01]  /*0e90*/  FFMA R69, R8.reuse, R14, R69 ;  /* 0x0000000e08457223 */ /* 0x040fe20000000045 */
[----:B------:R-:W-:Y:S01]  /*0ea0*/  FFMA R68, R8, R15, R68 ;  /* 0x0000000f08447223 */ /* 0x000fe20000000044 */
[-C--:B------:R-:W-:Y:S01]  /*0eb0*/  FFMA R91, R4, R9.reuse, R91 ;  /* 0x00000009045b7223 */ /* 0x080fe2000000005b */
[-C--:B------:R-:W-:Y:S01]  /*0ec0*/  FFMA R26, R5, R9.reuse, R26 ;  /* 0x00000009051a7223 */ /* 0x080fe2000000001a */
[-C--:B------:R-:W-:Y:S01]  /*0ed0*/  FFMA R37, R6, R9.reuse, R37 ;  /* 0x0000000906257223 */ /* 0x080fe20000000025 */
[-C--:B------:R-:W-:Y:S01]  /*0ee0*/  FFMA R40, R7, R9.reuse, R40 ;  /* 0x0000000907287223 */ /* 0x080fe20000000028 */
[-C--:B------:R-:W-:Y:S01]  /*0ef0*/  FFMA R55, R12, R9.reuse, R55 ;  /* 0x000000090c377223 */ /* 0x080fe20000000037 */
[-C--:B------:R-:W-:Y:S01]  /*0f00*/  FFMA R56, R13, R9.reuse, R56 ;  /* 0x000000090d387223 */ /* 0x080fe20000000038 */
[-C--:B------:R-:W-:Y:S01]  /*0f10*/  FFMA R71, R14, R9.reuse, R71 ;  /* 0x000000090e477223 */ /* 0x080fe20000000047 */
        /* <DEDUP_REMOVED lines=17> */
[C---:B--2---:R-:W-:Y:S01]  /*1030*/  FFMA R25, R4.reuse, R16, R25 ;  /* 0x0000001004197223 */ /* 0x044fe20000000019 */
[C---:B------:R-:W-:Y:S01]  /*1040*/  FFMA R0, R4.reuse, R17, R0 ;  /* 0x0000001104007223 */ /* 0x040fe20000000000 */
[CC--:B------:R-:W-:Y:S01]  /*1050*/  FFMA R27, R4.reuse, R18.reuse, R27 ;  /* 0x00000012041b7223 */ /* 0x0c0fe2000000001b */
[----:B------:R-:W-:Y:S01]  /*1060*/  FFMA R24, R4, R19, R24 ;  /* 0x0000001304187223 */ /* 0x000fe20000000018 */
[C---:B------:R-:W-:Y:S01]  /*1070*/  FFMA R31, R16.reuse, R5, R31 ;  /* 0x00000005101f7223 */ /* 0x040fe2000000001f */
[C---:B------:R-:W-:Y:S01]  /*1080*/  FFMA R32, R5.reuse, R17, R32 ;  /* 0x0000001105207223 */ /* 0x040fe20000000020 */
[C---:B------:R-:W-:Y:S01]  /*1090*/  FFMA R33, R5.reuse, R18, R33 ;  /* 0x0000001205217223 */ /* 0x040fe20000000021 */
[----:B------:R-:W-:Y:S01]  /*10a0*/  FFMA R34, R5, R19, R34 ;  /* 0x0000001305227223 */ /* 0x000fe20000000022 */
[----:B------:R-:W-:Y:S01]  /*10b0*/  FFMA R43, R16, R6, R43 ;  /* 0x00000006102b7223 */ /* 0x000fe2000000002b */
[C---:B------:R-:W-:Y:S01]  /*10c0*/  FFMA R45, R6.reuse, R17, R45 ;  /* 0x00000011062d7223 */ /* 0x040fe2000000002d */
[CC--:B------:R-:W-:Y:S01]  /*10d0*/  FFMA R47, R6.reuse, R18.reuse, R47 ;  /* 0x00000012062f7223 */ /* 0x0c0fe2000000002f */
[----:B------:R-:W-:Y:S01]  /*10e0*/  FFMA R36, R6, R19, R36 ;  /* 0x0000001306247223 */ /* 0x000fe20000000024 */
[----:B------:R-:W-:Y:S01]  /*10f0*/  FFMA R49, R16, R7, R49 ;  /* 0x0000000710317223 */ /* 0x000fe20000000031 */
[C---:B------:R-:W-:Y:S01]  /*1100*/  FFMA R46, R7.reuse, R17, R46 ;  /* 0x00000011072e7223 */ /* 0x040fe2000000002e */
[C---:B------:R-:W-:Y:S01]  /*1110*/  FFMA R51, R7.reuse, R18, R51 ;  /* 0x0000001207337223 */ /* 0x040fe20000000033 */
[----:B------:R-:W-:Y:S01]  /*1120*/  FFMA R48, R7, R19, R48 ;  /* 0x0000001307307223 */ /* 0x000fe20000000030 */
[C---:B------:R-:W-:Y:S01]  /*1130*/  FFMA R61, R12.reuse, R16, R61 ;  /* 0x000000100c3d7223 */ /* 0x040fe2000000003d */
        /* <DEDUP_REMOVED lines=15> */
[----:B------:R-:W-:Y:S06]  /*1230*/  @P0 BRA `(.L_x_2) ;  /* 0xfffffff800dc0947 */ /* 0x000fec000383ffff */
[----:B------:R-:W-:Y:S01]  /*1240*/  UIADD3 UR4, UPT, UPT, UR4, 0x8, URZ ;  /* 0x0000000804047890 */ /* 0x000fe2000fffe0ff */
[----:B------:R-:W-:Y:S01]  /*1250*/  SHF.L.U32 R5, R150, 0x3, RZ ;  /* 0x0000000396057819 */ /* 0x000fe200000006ff */
[----:B------:R-:W-:Y:S01]  /*1260*/  BAR.SYNC.DEFER_BLOCKING 0x0 ;  /* 0x0000000000007b1d */ /* 0x000fe20000010000 */
[----:B------:R-:W-:-:S03]  /*1270*/  IADD3 R20, P1, PT, R20, 0x20, RZ ;  /* 0x0000002014147810 */ /* 0x000fc60007f3e0ff */
[----:B------:R-:W-:Y:S01]  /*1280*/  ISETP.LE.AND P0, PT, R152, UR4, PT ;  /* 0x0000000498007c0c */ /* 0x000fe2000bf03270 */
[----:B------:R-:W-:Y:S01]  /*1290*/  IMAD.WIDE R2, R5, 0x4, R2 ;  /* 0x0000000405027825 */ /* 0x000fe200078e0202 */
[----:B------:R-:W-:-:S11]  /*12a0*/  IADD3.X R21, PT, PT, RZ, R21, RZ, P1, !PT ;  /* 0x00000015ff157210 */ /* 0x000fd60000ffe4ff */
[----:B------:R-:W-:Y:S05]  /*12b0*/  @!P0 BRA `(.L_x_3) ;  /* 0xfffffff000e88947 */ /* 0x000fea000383ffff */
.L_x_0:
[----:B------:R-:W1:Y:S01]  /*12c0*/  S2R R2, SR_TID.X ;  /* 0x0000000000027919 */ /* 0x000e620000002100 */
[----:B------:R-:W2:Y:S01]  /*12d0*/  S2UR UR4, SR_CTAID.Y ;  /* 0x00000000000479c3 */ /* 0x000ea20000002600 */
[----:B------:R-:W3:Y:S01]  /*12e0*/  LDCU UR6, c[0x0][0x38c] ;  /* 0x00007180ff0677ac */ /* 0x000ee20008000800 */
[----:B------:R-:W4:Y:S01]  /*12f0*/  S2R R5, SR_CTAID.X ;  /* 0x0000000000057919 */ /* 0x000f220000002500 */
[----:B------:R-:W5:Y:S05]  /*1300*/  LDCU UR7, c[0x0][0x3a0] ;  /* 0x00007400ff0777ac */ /* 0x000f6a0008000800 */
[----:B------:R-:W2:Y:S01]  /*1310*/  LDC R116, c[0x0][0x384] ;  /* 0x0000e100ff747b82 */ /* 0x000ea20000000800 */
[----:B-1----:R-:W-:-:S02]  /*1320*/  SHF.L.U32 R3, R2, 0x3, RZ ;  /* 0x0000000302037819 */ /* 0x002fc400000006ff */
[----:B------:R-:W-:Y:S01]  /*1330*/  SHF.R.U32.HI R151, RZ, 0x1, R2 ;  /* 0x00000001ff977819 */ /* 0x000fe20000011602 */
[----:B--2---:R-:W-:Y:S01]  /*1340*/  IMAD R2, R116, UR4, RZ ;  /* 0x0000000474027c24 */ /* 0x004fe2000f8e02ff */
[----:B------:R-:W-:Y:S01]  /*1350*/  LOP3.LUT R3, R3, 0x78, RZ, 0xc0, !PT ;  /* 0x0000007803037812 */ /* 0x000fe200078ec0ff */
[----:B------:R-:W1:Y:S01]  /*1360*/  LDCU.64 UR4, c[0x0][0x3a8] ;  /* 0x00007500ff0477ac */ /* 0x000e620008000a00 */
[----:B------:R-:W-:Y:S02]  /*1370*/  LOP3.LUT R151, R151, 0x7, RZ, 0xfc, !PT ;  /* 0x0000000797977812 */ /* 0x000fe400078efcff */
[----:B----4-:R-:W-:-:S03]  /*1380*/  LEA R2, R2, R5, 0x1 ;  /* 0x0000000502027211 */ /* 0x010fc600078e08ff */
[----:B------:R-:W-:Y:S01]  /*1390*/  IMAD R151, R151, R116, R3 ;  /* 0x0000007497977224 */ /* 0x000fe200078e0203 */
[----:B------:R-:W-:-:S03]  /*13a0*/  SHF.L.U32 R132, R2, 0x7, RZ ;  /* 0x0000000702847819 */ /* 0x000fc600000006ff */
[----:B------:R-:W-:Y:S01]  /*13b0*/  IMAD R3, R116, -0x7, R151 ;  /* 0xfffffff974037824 */ /* 0x000fe200078e0297 */
[----:B------:R-:W-:-:S04]  /*13c0*/  SHF.R.S32.HI R130, RZ, 0x1f, R132 ;  /* 0x0000001fff827819 */ /* 0x000fc80000011484 */
[----:B------:R-:W-:-:S04]  /*13d0*/  IADD3 R2, P0, PT, R132, R3, RZ ;  /* 0x0000000384027210 */ /* 0x000fc80007f1e0ff */
[----:B------:R-:W-:Y:S02]  /*13e0*/  LEA.HI.X.SX32 R5, R3, R130, 0x1, P0 ;  /* 0x0000008203057211 */ /* 0x000fe400000f0eff */
[----:B-1----:R-:W-:-:S04]  /*13f0*/  LEA R20, P0, R2, UR4, 0x2 ;  /* 0x0000000402147c11 */ /* 0x002fc8000f8010ff */
[----:B------:R-:W-:-:S05]  /*1400*/  LEA.HI.X R21, R2, UR5, R5, 0x2, P0 ;  /* 0x0000000502157c11 */ /* 0x000fca00080f1405 */
[----:B0-----:R-:W5:Y:S04]  /*1410*/  LDG.E.128 R8, desc[UR10][R20.64] ;  /* 0x0000000a14087981 */ /* 0x001f68000c1e1d00 */
[----:B------:R-:W2:Y:S01]  /*1420*/  LDG.E.128 R4, desc[UR10][R20.64+0x10] ;  /* 0x0000100a14047981 */ /* 0x000ea2000c1e1d00 */
[----:B------:R-:W-:Y:S01]  /*1430*/  IADD3 R163, PT, PT, R3, R116, RZ ;  /* 0x0000007403a37210 */ /* 0x000fe20007ffe0ff */
[----:B---3--:R-:W-:Y:S01]  /*1440*/  FMUL R161, R161, UR6 ;  /* 0x00000006a1a17c20 */ /* 0x008fe20008400000 */
[----:B------:R-:W-:Y:S01]  /*1450*/  FMUL R142, R142, UR6 ;  /* 0x000000068e8e7c20 */ /* 0x000fe20008400000 */
[----:B------:R-:W-:Y:S01]  /*1460*/  FMUL R159, R159, UR6 ;  /* 0x000000069f9f7c20 */ /* 0x000fe20008400000 */
[----:B------:R-:W-:Y:S01]  /*1470*/  IADD3 R3, P0, PT, R132, R163, RZ ;  /* 0x000000a384037210 */ /* 0x000fe20007f1e0ff */
[----:B------:R-:W-:Y:S01]  /*1480*/  FMUL R140, R140, UR6 ;  /* 0x000000068c8c7c20 */ /* 0x000fe20008400000 */
[----:B------:R-:W-:Y:S01]  /*1490*/  FMUL R157, R157, UR6 ;  /* 0x000000069d9d7c20 */ /* 0x000fe20008400000 */
[----:B------:R-:W-:Y:S01]  /*14a0*/  FMUL R138, R138, UR6 ;  /* 0x000000068a8a7c20 */ /* 0x000fe20008400000 */
[----:B------:R-:W-:Y:S01]  /*14b0*/  LEA.HI.X.SX32 R12, R163, R130, 0x1, P0 ;  /* 0x00000082a30c7211 */ /* 0x000fe200000f0eff */
[----:B------:R-:W-:Y:S01]  /*14c0*/  FMUL R23, R23, UR6 ;  /* 0x0000000617177c20 */ /* 0x000fe20008400000 */
[----:B------:R-:W-:Y:S01]  /*14d0*/  FMUL R22, R22, UR6 ;  /* 0x0000000616167c20 */ /* 0x000fe20008400000 */
[----:B------:R-:W-:-:S04]  /*14e0*/  LEA R2, P0, R3, UR4, 0x2 ;  /* 0x0000000403027c11 */ /* 0x000fc8000f8010ff */
[----:B------:R-:W-:Y:S01]  /*14f0*/  LEA.HI.X R3, R3, UR5, R12, 0x2, P0 ;  /* 0x0000000503037c11 */ /* 0x000fe200080f140c */
[----:B-----5:R-:W-:Y:S01]  /*1500*/  FFMA R8, R8, UR7, R161 ;  /* 0x0000000708087c23 */ /* 0x020fe200080000a1 */
[----:B------:R-:W-:Y:S01]  /*1510*/  FFMA R9, R9, UR7, R142 ;  /* 0x0000000709097c23 */ /* 0x000fe2000800008e */
[----:B------:R-:W-:Y:S01]  /*1520*/  FFMA R10, R10, UR7, R159 ;  /* 0x000000070a0a7c23 */ /* 0x000fe2000800009f */
[----:B------:R-:W-:Y:S01]  /*1530*/  FFMA R11, R11, UR7, R140 ;  /* 0x000000070b0b7c23 */ /* 0x000fe2000800008c */
[----:B--2---:R-:W-:Y:S01]  /*1540*/  FFMA R16, R4, UR7, R157 ;  /* 0x0000000704107c23 */ /* 0x004fe2000800009d */
[----:B------:R-:W-:Y:S01]  /*1550*/  FFMA R17, R5, UR7, R138 ;  /* 0x0000000705117c23 */ /* 0x000fe2000800008a */
[----:B------:R-:W-:Y:S01]  /*1560*/  FFMA R18, R6, UR7, R23 ;  /* 0x0000000706127c23 */ /* 0x000fe20008000017 */
[----:B------:R-:W-:Y:S01]  /*1570*/  FFMA R19, R7, UR7, R22 ;  /* 0x0000000707137c23 */ /* 0x000fe20008000016 */
[----:B------:R0:W-:Y:S04]  /*1580*/  STG.E.128 desc[UR10][R20.64], R8 ;  /* 0x0000000814007986 */ /* 0x0001e8000c101d0a */
[----:B------:R1:W-:Y:S04]  /*1590*/  STG.E.128 desc[UR10][R20.64+0x10], R16 ;  /* 0x0000101014007986 */ /* 0x0003e8000c101d0a */
[----:B------:R-:W0:Y:S04]  /*15a0*/  LDG.E.128 R12, desc[UR10][R2.64] ;  /* 0x0000000a020c7981 */ /* 0x000e28000c1e1d00 */
[----:B------:R-:W2:Y:S01]  /*15b0*/  LDG.E.128 R4, desc[UR10][R2.64+0x10] ;  /* 0x0000100a02047981 */ /* 0x000ea2000c1e1d00 */
[----:B------:R-:W-:Y:S01]  /*15c0*/  IADD3 R163, PT, PT, R163, R116, RZ ;  /* 0x00000074a3a37210 */ /* 0x000fe20007ffe0ff */
[----:B------:R-:W-:Y:S01]  /*15d0*/  FMUL R153, R153, UR6 ;  /* 0x0000000699997c20 */ /* 0x000fe20008400000 */
        /* <DEDUP_REMOVED lines=11> */
[----:B0-----:R-:W-:Y:S01]  /*1690*/  FFMA R8, R12, UR7, R153 ;  /* 0x000000070c087c23 */ /* 0x001fe20008000099 */
        /* <DEDUP_REMOVED lines=9> */
[----:B-1----:R-:W0:Y:S04]  /*1730*/  LDG.E.128 R16, desc[UR10][R22.64] ;  /* 0x0000000a16107981 */ /* 0x002e28000c1e1d00 */
        /* <DEDUP_REMOVED lines=11> */
[----:B------:R-:W-:-:S04]  /*17f0*/  LEA R94, P0, R95, UR4, 0x2 ;  /* 0x000000045f5e7c11 */ /* 0x000fc8000f8010ff */
[----:B------:R-:W-:Y:S01]  /*1800*/  LEA.HI.X R95, R95, UR5, R128, 0x2, P0 ;  /* 0x000000055f5f7c11 */ /* 0x000fe200080f1480 */
[----:B------:R-:W-:Y:S01]  /*1810*/  FMUL R128, R145, UR6 ;  /* 0x0000000691807c20 */ /* 0x000fe20008400000 */
[----:B0-----:R-:W-:-:S03]  /*1820*/  FFMA R8, R16, UR7, R147 ;  /* 0x0000000710087c23 */ /* 0x001fc60008000093 */
        /* <DEDUP_REMOVED lines=10> */
[----:B------:R-:W1:Y:S01]  /*18d0*/  LDG.E.128 R4, desc[UR10][R94.64+0x10] ;  /* 0x0000100a5e047981 */ /* 0x000e62000c1e1d00 */
        /* <DEDUP_REMOVED lines=17> */
[----:B-1----:R-:W-:Y:S01]  /*19f0*/  FFMA R12, R4, UR7, R107 ;  /* 0x00000007040c7c23 */ /* 0x002fe2000800006b */
        /* <DEDUP_REMOVED lines=56> */
[----:B------:R-:W2:Y:S01]  /*1d80*/  LDG.E.128 R4, desc[UR10][R108.64+0x10] ;  /* 0x0000100a6c047981 */ /* 0x000ea2000c1e1d00 */
[----:B------:R-:W-:Y:S01]  /*1d90*/  IADD3 R132, P0, PT, R132, R151, RZ ;  /* 0x0000009784847210 */ /* 0x000fe20007f1e0ff */
[----:B------:R-:W-:Y:S01]  /*1da0*/  FMUL R115, R115, UR6 ;  /* 0x0000000673737c20 */ /* 0x000fe20008400000 */
[----:B------:R-:W-:Y:S01]  /*1db0*/  FMUL R98, R117, UR6 ;  /* 0x0000000675627c20 */ /* 0x000fe20008400000 */
[----:B------:R-:W-:Y:S01]  /*1dc0*/  FMUL R119, R119, UR6 ;  /* 0x0000000677777c20 */ /* 0x000fe20008400000 */
[----:B------:R-:W-:Y:S01]  /*1dd0*/  FMUL R92, R92, UR6 ;  /* 0x000000065c5c7c20 */ /* 0x000fe20008400000 */
[----:B------:R-:W-:Y:S01]  /*1de0*/  LEA.HI.X.SX32 R151, R151, R130, 0x1, P0 ;  /* 0x0000008297977211 */ /* 0x000fe200000f0eff */
[----:B------:R-:W-:Y:S01]  /*1df0*/  FMUL R111, R111, UR6 ;  /* 0x000000066f6f7c20 */ /* 0x000fe20008400000 */
[----:B------:R-:W-:Y:S01]  /*1e00*/  FMUL R88, R88, UR6 ;  /* 0x0000000658587c20 */ /* 0x000fe20008400000 */
        /* <DEDUP_REMOVED lines=14> */
[----:B-1----:R-:W3:Y:S04]  /*1ef0*/  LDG.E.128 R12, desc[UR10][R120.64] ;  /* 0x0000000a780c7981 */ /* 0x002ee8000c1e1d00 */
[----:B------:R-:W4:Y:S01]  /*1f00*/  LDG.E.128 R4, desc[UR10][R120.64+0x10] ;  /* 0x0000100a78047981 */ /* 0x000f22000c1e1d00 */
[----:B------:R-:W-:Y:S01]  /*1f10*/  FMUL R103, R103, UR6 ;  /* 0x0000000667677c20 */ /* 0x000fe20008400000 */
[----:B------:R-:W-:Y:S01]  /*1f20*/  FMUL R84, R84, UR6 ;  /* 0x0000000654547c20 */ /* 0x000fe20008400000 */
[----:B------:R-:W-:Y:S01]  /*1f30*/  FMUL R105, R105, UR6 ;  /* 0x0000000669697c20 */ /* 0x000fe20008400000 */
[----:B------:R-:W-:Y:S01]  /*1f40*/  FMUL R86, R86, UR6 ;  /* 0x0000000656567c20 */ /* 0x000fe20008400000 */
[----:B------:R-:W-:Y:S01]  /*1f50*/  FMUL R80, R80, UR6 ;  /* 0x0000000650507c20 */ /* 0x000fe20008400000 */
[----:B0-----:R-:W-:Y:S01]  /*1f60*/  FMUL R9, R99, UR6 ;  /* 0x0000000663097c20 */ /* 0x001fe20008400000 */
[----:B------:R-:W-:Y:S01]  /*1f70*/  FMUL R101, R101, UR6 ;  /* 0x0000000665657c20 */ /* 0x000fe20008400000 */
[----:B------:R-:W-:Y:S01]  /*1f80*/  FMUL R82, R82, UR6 ;  /* 0x0000000652527c20 */ /* 0x000fe20008400000 */
[----:B------:R-:W-:-:S05]  /*1f90*/  SHF.L.U32 R99, R116, 0x7, RZ ;  /* 0x0000000774637819 */ /* 0x000fca00000006ff */
[----:B------:R-:W-:-:S04]  /*1fa0*/  IMAD.WIDE R20, R99, 0x4, R20 ;  /* 0x0000000463147825 */ /* 0x000fc800078e0214 */
[----:B---3--:R-:W-:Y:S01]  /*1fb0*/  FFMA R12, R12, UR7, R103 ;  /* 0x000000070c0c7c23 */ /* 0x008fe20008000067 */
[----:B------:R-:W-:Y:S01]  /*1fc0*/  FFMA R13, R13, UR7, R84 ;  /* 0x000000070d0d7c23 */ /* 0x000fe20008000054 */
[----:B------:R-:W-:Y:S01]  /*1fd0*/  FFMA R14, R14, UR7, R105 ;  /* 0x000000070e0e7c23 */ /* 0x000fe20008000069 */
[----:B------:R-:W-:Y:S01]  /*1fe0*/  FFMA R15, R15, UR7, R86 ;  /* 0x000000070f0f7c23 */ /* 0x000fe20008000056 */
[----:B----4-:R-:W-:Y:S01]  /*1ff0*/  FFMA R4, R4, UR7, R9 ;  /* 0x0000000704047c23 */ /* 0x010fe20008000009 */
[----:B------:R-:W-:Y:S01]  /*2000*/  FFMA R5, R5, UR7, R80 ;  /* 0x0000000705057c23 */ /* 0x000fe20008000050 */
[----:B------:R-:W-:Y:S01]  /*2010*/  FFMA R6, R6, UR7, R101 ;  /* 0x0000000706067c23 */ /* 0x000fe20008000065 */
[----:B------:R-:W-:Y:S01]  /*2020*/  FFMA R7, R7, UR7, R82 ;  /* 0x0000000707077c23 */ /* 0x000fe20008000052 */
[----:B------:R-:W-:Y:S04]  /*2030*/  STG.E.128 desc[UR10][R120.64], R12 ;  /* 0x0000000c78007986 */ /* 0x000fe8000c101d0a */
[----:B------:R0:W-:Y:S04]  /*2040*/  STG.E.128 desc[UR10][R120.64+0x10], R4 ;  /* 0x0000100478007986 */ /* 0x0001e8000c101d0a */
[----:B--2---:R-:W2:Y:S04]  /*2050*/  LDG.E.128 R16, desc[UR10][R20.64] ;  /* 0x0000000a14107981 */ /* 0x004ea8000c1e1d00 */
[----:B------:R-:W3:Y:S01]  /*2060*/  LDG.E.128 R8, desc[UR10][R20.64+0x10] ;  /* 0x0000100a14087981 */ /* 0x000ee2000c1e1d00 */
[----:B------:R-:W-:Y:S01]  /*2070*/  FMUL R93, R93, UR6 ;  /* 0x000000065d5d7c20 */ /* 0x000fe20008400000 */
[----:B------:R-:W-:Y:S01]  /*2080*/  FMUL R80, R91, UR6 ;  /* 0x000000065b507c20 */ /* 0x000fe20008400000 */
[----:B------:R-:W-:Y:S01]  /*2090*/  FMUL R87, R87, UR6 ;  /* 0x0000000657577c20 */ /* 0x000fe20008400000 */
[----:B------:R-:W-:Y:S01]  /*20a0*/  FMUL R82, R89, UR6 ;  /* 0x0000000659527c20 */ /* 0x000fe20008400000 */
[----:B------:R-:W-:Y:S01]  /*20b0*/  FMUL R25, R25, UR6 ;  /* 0x0000000619197c20 */ /* 0x000fe20008400000 */
[----:B------:R-:W-:Y:S01]  /*20c0*/  FMUL R0, R0, UR6 ;  /* 0x0000000600007c20 */ /* 0x000fe20008400000 */
[----:B------:R-:W-:Y:S01]  /*20d0*/  FMUL R27, R27, UR6 ;  /* 0x000000061b1b7c20 */ /* 0x000fe20008400000 */
[----:B------:R-:W-:Y:S01]  /*20e0*/  FMUL R24, R24, UR6 ;  /* 0x0000000618187c20 */ /* 0x000fe20008400000 */
[----:B------:R-:W-:-:S04]  /*20f0*/  IMAD.WIDE R2, R99, 0x4, R2 ;  /* 0x0000000463027825 */ /* 0x000fc800078e0202 */
[----:B--2---:R-:W-:Y:S01]  /*2100*/  FFMA R16, R16, UR7, R93 ;  /* 0x0000000710107c23 */ /* 0x004fe2000800005d */
[----:B------:R-:W-:Y:S01]  /*2110*/  FFMA R17, R17, UR7, R80 ;  /* 0x0000000711117c23 */ /* 0x000fe20008000050 */
[----:B------:R-:W-:Y:S01]  /*2120*/  FFMA R18, R18, UR7, R87 ;  /* 0x0000000712127c23 */ /* 0x000fe20008000057 */
[----:B------:R-:W-:Y:S01]  /*2130*/  FFMA R19, R19, UR7, R82 ;  /* 0x0000000713137c23 */ /* 0x000fe20008000052 */
[----:B---3--:R-:W-:Y:S01]  /*2140*/  FFMA R8, R8, UR7, R25 ;  /* 0x0000000708087c23 */ /* 0x008fe20008000019 */
[----:B------:R-:W-:Y:S01]  /*2150*/  FFMA R9, R9, UR7, R0 ;  /* 0x0000000709097c23 */ /* 0x000fe20008000000 */
[----:B------:R-:W-:Y:S01]  /*2160*/  FFMA R10, R10, UR7, R27 ;  /* 0x000000070a0a7c23 */ /* 0x000fe2000800001b */
[----:B------:R-:W-:Y:S01]  /*2170*/  FFMA R11, R11, UR7, R24 ;  /* 0x000000070b0b7c23 */ /* 0x000fe20008000018 */
[----:B------:R1:W-:Y:S04]  /*2180*/  STG.E.128 desc[UR10][R20.64], R16 ;  /* 0x0000001014007986 */ /* 0x0003e8000c101d0a */
[----:B------:R2:W-:Y:S04]  /*2190*/  STG.E.128 desc[UR10][R20.64+0x10], R8 ;  /* 0x0000100814007986 */ /* 0x0005e8000c101d0a */
[----:B0-----:R-:W3:Y:S04]  /*21a0*/  LDG.E.128 R4, desc[UR10][R2.64] ;  /* 0x0000000a02047981 */ /* 0x001ee8000c1e1d00 */
[----:B------:R-:W4:Y:S01]  /*21b0*/  LDG.E.128 R12, desc[UR10][R2.64+0x10] ;  /* 0x0000100a020c7981 */ /* 0x000f22000c1e1d00 */
        /* <DEDUP_REMOVED lines=17> */
[----:B------:R0:W-:Y:S04]  /*22d0*/  STG.E.128 desc[UR10][R2.64], R4 ;  /* 0x0000000402007986 */ /* 0x0001e8000c101d0a */
[----:B------:R3:W-:Y:S04]  /*22e0*/  STG.E.128 desc[UR10][R2.64+0x10], R12 ;  /* 0x0000100c02007986 */ /* 0x0007e8000c101d0a */
[----:B-1----:R-:W4:Y:S04]  /*22f0*/  LDG.E.128 R16, desc[UR10][R22.64] ;  /* 0x0000000a16107981 */ /* 0x002f28000c1e1d00 */
[----:B--2---:R-:W2:Y:S01]  /*2300*/  LDG.E.128 R8, desc[UR10][R22.64+0x10] ;  /* 0x0000100a16087981 */ /* 0x004ea2000c1e1d00 */
        /* <DEDUP_REMOVED lines=8> */
[----:B----4-:R-:W-:Y:S01]  /*2390*/  FFMA R17, R17, UR7, R0 ;  /* 0x0000000711117c23 */ /* 0x010fe20008000000 */
[----:B------:R-:W-:Y:S01]  /*23a0*/  FMUL R0, R45, UR6 ;  /* 0x000000062d007c20 */ /* 0x000fe20008400000 */
[----:B------:R-:W-:Y:S01]  /*23b0*/  FFMA R16, R16, UR7, R35 ;  /* 0x0000000710107c23 */ /* 0x000fe20008000023 */
[----:B------:R-:W-:Y:S01]  /*23c0*/  FFMA R18, R18, UR7, R39 ;  /* 0x0000000712127c23 */ /* 0x000fe20008000027 */
[----:B------:R-:W-:Y:S01]  /*23d0*/  FFMA R19, R19, UR7, R20 ;  /* 0x0000000713137c23 */ /* 0x000fe20008000014 */
[----:B--2---:R-:W-:Y:S01]  /*23e0*/  FFMA R8, R8, UR7, R43 ;  /* 0x0000000708087c23 */ /* 0x004fe2000800002b */
[----:B------:R-:W-:Y:S01]  /*23f0*/  FFMA R9, R9, UR7, R0 ;  /* 0x0000000709097c23 */ /* 0x000fe20008000000 */
[----:B------:R-:W-:Y:S01]  /*2400*/  FFMA R10, R10, UR7, R47 ;  /* 0x000000070a0a7c23 */ /* 0x000fe2000800002f */
[----:B------:R-:W-:Y:S01]  /*2410*/  FFMA R11, R11, UR7, R36 ;  /* 0x000000070b0b7c23 */ /* 0x000fe20008000024 */
[----:B------:R-:W-:Y:S04]  /*2420*/  STG.E.128 desc[UR10][R22.64], R16 ;  /* 0x0000001016007986 */ /* 0x000fe8000c101d0a */
[----:B------:R1:W-:Y:S04]  /*2430*/  STG.E.128 desc[UR10][R22.64+0x10], R8 ;  /* 0x0000100816007986 */ /* 0x0003e8000c101d0a */
[----:B0-----:R-:W2:Y:S04]  /*2440*/  LDG.E.128 R4, desc[UR10][R94.64] ;  /* 0x0000000a5e047981 */ /* 0x001ea8000c1e1d00 */
[----:B------:R-:W4:Y:S01]  /*2450*/  LDG.E.128 R24, desc[UR10][R94.64+0x10] ;  /* 0x0000100a5e187981 */ /* 0x000f22000c1e1d00 */
[----:B---3--:R-:W-:Y:S01]  /*2460*/  FMUL R3, R38, UR6 ;  /* 0x0000000626037c20 */ /* 0x008fe20008400000 */
        /* <DEDUP_REMOVED lines=17> */
[----:B------:R-:W-:Y:S04]  /*2580*/  STG.E.128 desc[UR10][R94.64+0x10], R24 ;  /* 0x000010185e007986 */ /* 0x000fe8000c101d0a */
[----:B-1----:R-:W2:Y:S04]  /*2590*/  LDG.E.128 R8, desc[UR10][R96.64] ;  /* 0x0000000a60087981 */ /* 0x002ea8000c1e1d00 */
        /* <DEDUP_REMOVED lines=61> */
[----:B------:R-:W-:Y:S04]  /*2970*/  STG.E.128 desc[UR10][R108.64+0x10], R12 ;  /* 0x0000100c6c007986 */ /* 0x000fe8000c101d0a */
[----:B0-----:R-:W2:Y:S04]  /*2980*/  LDG.E.128 R4, desc[UR10][R120.64] ;  /* 0x0000000a78047981 */ /* 0x001ea8000c1e1d00 */
[----:B---3--:R-:W3:Y:S01]  /*2990*/  LDG.E.128 R20, desc[UR10][R120.64+0x10] ;  /* 0x0000100a78147981 */ /* 0x008ee2000c1e1d00 */
        /* <DEDUP_REMOVED lines=16> */
[----:B------:R-:W-:Y:S04]  /*2aa0*/  STG.E.128 desc[UR10][R120.64], R4 ;  /* 0x0000000478007986 */ /* 0x000fe8000c101d0a */
[----:B------:R-:W-:Y:S01]  /*2ab0*/  STG.E.128 desc[UR10][R120.64+0x10], R20 ;  /* 0x0000101478007986 */ /* 0x000fe2000c101d0a */
[----:B------:R-:W-:Y:S05]  /*2ac0*/  EXIT ;  /* 0x000000000000794d */ /* 0x000fea0003800000 */
.L_x_4:
[----:B------:R-:W-:-:S00]  /*2ad0*/  BRA `(.L_x_4) ;  /* 0xfffffffc00fc7947 */ /* 0x000fc0000383ffff */
[----:B------:R-:W-:-:S00]  /*2ae0*/  NOP ;  /* 0x0000000000007918 */ /* 0x000fc00000000000 */
        /* <DEDUP_REMOVED lines=9> */
.L_x_5:


//--------------------- .nv.shared._Z26sgemm_autotuning_warptilesiiifPfS_fS_ --------------------------
	.section	.nv.shared._Z26sgemm_autotuning_warptilesiiifPfS_fS_,"aw",@nobits
	.sectionflags	@""
	.align	4
.nv.shared._Z26sgemm_autotuning_warptilesiiifPfS_fS_:
	.zero		13312


//--------------------- .nv.shared.reserved.0     --------------------------
	.section	.nv.shared.reserved.0,"aw",@nobits
	.weak		__nv_reservedSMEM_offset_0_alias
	.size		__nv_reservedSMEM_offset_0_alias, 0, 64
	.other		__nv_reservedSMEM_offset_0_alias,@"STO_CUDA_RESERVED_SHARED STV_DEFAULT"
__nv_reservedSMEM_offset_0_alias:
	.zero		0
	.zero		64


//--------------------- .nv.constant0._Z26sgemm_autotuning_warptilesiiifPfS_fS_ --------------------------
	.section	.nv.constant0._Z26sgemm_autotuning_warptilesiiifPfS_fS_,"a",@progbits
	.sectionflags	@""
	.align	4
.nv.constant0._Z26sgemm_autotuning_warptilesiiifPfS_fS_:
	.zero		944


//--------------------- SYMBOLS --------------------------

	.type		.nv.reservedSmem.offset0,@object
	.size		.nv.reservedSmem.offset0,0x4
	.type		.nv.reservedSmem.cap,@object
	.size		.nv.reservedSmem.cap,0x4
